//
// Generated by NVIDIA NVVM Compiler
//
// Compiler Build ID: CL-36424714
// Cuda compilation tools, release 13.0, V13.0.88
// Based on NVVM 20.0.0
//

.version 9.0
.target sm_100
.address_size 64

	// .globl	_Z6kernel6MatrixS_S_S_iii
// _ZZ19kernel_multiply_wsp6MatrixS_S_iE4tabA has been demoted
// _ZZ19kernel_multiply_wsp6MatrixS_S_iE4tabB has been demoted
// _ZZ20kernel_transpose_wsp6MatrixS_iE4tabX has been demoted

.visible .entry _Z6kernel6MatrixS_S_S_iii(
	.param .align 8 .b8 _Z6kernel6MatrixS_S_S_iii_param_0[8],
	.param .align 8 .b8 _Z6kernel6MatrixS_S_S_iii_param_1[8],
	.param .align 8 .b8 _Z6kernel6MatrixS_S_S_iii_param_2[8],
	.param .align 8 .b8 _Z6kernel6MatrixS_S_S_iii_param_3[8],
	.param .u32 _Z6kernel6MatrixS_S_S_iii_param_4,
	.param .u32 _Z6kernel6MatrixS_S_S_iii_param_5,
	.param .u32 _Z6kernel6MatrixS_S_S_iii_param_6
)
{
	.reg .pred 	%p<15>;
	.reg .b32 	%r<83>;
	.reg .b32 	%f<78>;
	.reg .b64 	%rd<81>;

	ld.param.u64 	%rd16, [_Z6kernel6MatrixS_S_S_iii_param_3];
	ld.param.u64 	%rd15, [_Z6kernel6MatrixS_S_S_iii_param_2];
	ld.param.u64 	%rd14, [_Z6kernel6MatrixS_S_S_iii_param_1];
	ld.param.u64 	%rd13, [_Z6kernel6MatrixS_S_S_iii_param_0];
	ld.param.u32 	%r33, [_Z6kernel6MatrixS_S_S_iii_param_4];
	ld.param.u32 	%r32, [_Z6kernel6MatrixS_S_S_iii_param_6];
	mov.u32 	%r34, %ntid.x;
	mov.u32 	%r35, %ctaid.x;
	mov.u32 	%r36, %tid.x;
	mad.lo.s32 	%r1, %r34, %r35, %r36;
	mov.u32 	%r37, %ntid.y;
	mov.u32 	%r38, %ctaid.y;
	mov.u32 	%r39, %tid.y;
	mad.lo.s32 	%r40, %r37, %r38, %r39;
	max.s32 	%r41, %r1, %r40;
	setp.lt.s32 	%p1, %r41, %r33;
	setp.ge.s32 	%p2, %r41, %r33;
	@%p2 bra 	$L__BB0_2;
	cvta.to.global.u64 	%rd17, %rd15;
	cvta.to.global.u64 	%rd18, %rd13;
	mad.lo.s32 	%r42, %r33, %r1, %r40;
	mul.wide.s32 	%rd19, %r42, 4;
	add.s64 	%rd20, %rd18, %rd19;
	ld.global.f32 	%f1, [%rd20];
	mad.lo.s32 	%r43, %r33, %r40, %r1;
	mul.wide.s32 	%rd21, %r43, 4;
	add.s64 	%rd22, %rd17, %rd21;
	st.global.f32 	[%rd22], %f1;
$L__BB0_2:
	bar.sync 	0;
	cvta.to.global.u64 	%rd23, %rd15;
	cvt.rn.f32.s32 	%f2, %r32;
	mul.lo.s32 	%r3, %r33, %r40;
	add.s32 	%r4, %r3, %r1;
	mul.wide.s32 	%rd24, %r4, 4;
	add.s64 	%rd1, %rd23, %rd24;
	ld.global.f32 	%f3, [%rd1];
	mul.f32 	%f4, %f3, %f2;
	st.global.f32 	[%rd1], %f4;
	bar.sync 	0;
	not.pred 	%p3, %p1;
	@%p3 bra 	$L__BB0_4;
	cvta.to.global.u64 	%rd25, %rd13;
	ld.global.f32 	%f5, [%rd1];
	add.s64 	%rd27, %rd25, %rd24;
	ld.global.f32 	%f6, [%rd27];
	add.f32 	%f7, %f5, %f6;
	st.global.f32 	[%rd1], %f7;
$L__BB0_4:
	bar.sync 	0;
	cvta.to.global.u64 	%rd2, %rd13;
	cvta.to.global.u64 	%rd3, %rd14;
	@%p3 bra 	$L__BB0_17;
	and.b32  	%r5, %r33, 7;
	setp.lt.u32 	%p5, %r33, 8;
	mov.b32 	%r77, 0;
	mov.u32 	%r82, %r77;
	@%p5 bra 	$L__BB0_8;
	and.b32  	%r47, %r33, 2147483640;
	neg.s32 	%r71, %r47;
	mul.wide.s32 	%rd28, %r33, 4;
	add.s64 	%rd4, %rd3, %rd28;
	mul.wide.s32 	%rd29, %r33, 8;
	add.s64 	%rd5, %rd3, %rd29;
	mul.wide.s32 	%rd30, %r33, 12;
	add.s64 	%rd6, %rd3, %rd30;
	mul.wide.s32 	%rd31, %r33, 20;
	add.s64 	%rd7, %rd3, %rd31;
	mul.wide.s32 	%rd32, %r33, 28;
	add.s64 	%rd8, %rd3, %rd32;
	mul.wide.u32 	%rd33, %r3, 4;
	add.s64 	%rd34, %rd33, %rd2;
	add.s64 	%rd80, %rd34, 16;
	mov.b32 	%r82, 0;
	mov.u32 	%r70, %r1;
$L__BB0_7:
	.pragma "nounroll";
	and.b32  	%r77, %r33, 2147483640;
	mul.wide.s32 	%rd35, %r70, 4;
	add.s64 	%rd36, %rd4, %rd35;
	add.s64 	%rd37, %rd5, %rd35;
	add.s64 	%rd38, %rd6, %rd35;
	mul.wide.s32 	%rd39, %r33, 16;
	add.s64 	%rd40, %rd3, %rd35;
	add.s64 	%rd41, %rd40, %rd39;
	add.s64 	%rd42, %rd7, %rd35;
	mul.wide.s32 	%rd43, %r33, 24;
	add.s64 	%rd44, %rd40, %rd43;
	add.s64 	%rd45, %rd8, %rd35;
	ld.global.f32 	%f8, [%rd80+-16];
	ld.global.f32 	%f9, [%rd40];
	cvt.rn.f32.s32 	%f10, %r82;
	fma.rn.f32 	%f11, %f8, %f9, %f10;
	cvt.rzi.s32.f32 	%r48, %f11;
	ld.global.f32 	%f12, [%rd80+-12];
	ld.global.f32 	%f13, [%rd36];
	cvt.rn.f32.s32 	%f14, %r48;
	fma.rn.f32 	%f15, %f12, %f13, %f14;
	cvt.rzi.s32.f32 	%r49, %f15;
	ld.global.f32 	%f16, [%rd80+-8];
	ld.global.f32 	%f17, [%rd37];
	cvt.rn.f32.s32 	%f18, %r49;
	fma.rn.f32 	%f19, %f16, %f17, %f18;
	cvt.rzi.s32.f32 	%r50, %f19;
	ld.global.f32 	%f20, [%rd80+-4];
	ld.global.f32 	%f21, [%rd38];
	cvt.rn.f32.s32 	%f22, %r50;
	fma.rn.f32 	%f23, %f20, %f21, %f22;
	cvt.rzi.s32.f32 	%r51, %f23;
	ld.global.f32 	%f24, [%rd80];
	ld.global.f32 	%f25, [%rd41];
	cvt.rn.f32.s32 	%f26, %r51;
	fma.rn.f32 	%f27, %f24, %f25, %f26;
	cvt.rzi.s32.f32 	%r52, %f27;
	ld.global.f32 	%f28, [%rd80+4];
	ld.global.f32 	%f29, [%rd42];
	cvt.rn.f32.s32 	%f30, %r52;
	fma.rn.f32 	%f31, %f28, %f29, %f30;
	cvt.rzi.s32.f32 	%r53, %f31;
	ld.global.f32 	%f32, [%rd80+8];
	ld.global.f32 	%f33, [%rd44];
	cvt.rn.f32.s32 	%f34, %r53;
	fma.rn.f32 	%f35, %f32, %f33, %f34;
	cvt.rzi.s32.f32 	%r54, %f35;
	ld.global.f32 	%f36, [%rd80+12];
	ld.global.f32 	%f37, [%rd45];
	cvt.rn.f32.s32 	%f38, %r54;
	fma.rn.f32 	%f39, %f36, %f37, %f38;
	cvt.rzi.s32.f32 	%r82, %f39;
	add.s32 	%r71, %r71, 8;
	shl.b32 	%r55, %r33, 3;
	add.s32 	%r70, %r70, %r55;
	add.s64 	%rd80, %rd80, 32;
	setp.ne.s32 	%p6, %r71, 0;
	@%p6 bra 	$L__BB0_7;
$L__BB0_8:
	setp.eq.s32 	%p7, %r5, 0;
	@%p7 bra 	$L__BB0_16;
	and.b32  	%r17, %r33, 3;
	setp.lt.u32 	%p8, %r5, 4;
	@%p8 bra 	$L__BB0_11;
	add.s32 	%r57, %r77, %r3;
	mul.wide.u32 	%rd46, %r57, 4;
	add.s64 	%rd47, %rd2, %rd46;
	ld.global.f32 	%f40, [%rd47];
	mad.lo.s32 	%r58, %r77, %r33, %r1;
	mul.wide.s32 	%rd48, %r58, 4;
	add.s64 	%rd49, %rd3, %rd48;
	ld.global.f32 	%f41, [%rd49];
	cvt.rn.f32.s32 	%f42, %r82;
	fma.rn.f32 	%f43, %f40, %f41, %f42;
	cvt.rzi.s32.f32 	%r59, %f43;
	cvt.u64.u32 	%rd50, %r3;
	cvt.u64.u32 	%rd51, %r77;
	add.s64 	%rd52, %rd51, %rd50;
	shl.b64 	%rd53, %rd52, 2;
	add.s64 	%rd54, %rd2, %rd53;
	ld.global.f32 	%f44, [%rd54+4];
	mul.wide.s32 	%rd55, %r33, 4;
	add.s64 	%rd56, %rd49, %rd55;
	ld.global.f32 	%f45, [%rd56];
	cvt.rn.f32.s32 	%f46, %r59;
	fma.rn.f32 	%f47, %f44, %f45, %f46;
	cvt.rzi.s32.f32 	%r60, %f47;
	ld.global.f32 	%f48, [%rd54+8];
	add.s64 	%rd57, %rd56, %rd55;
	ld.global.f32 	%f49, [%rd57];
	cvt.rn.f32.s32 	%f50, %r60;
	fma.rn.f32 	%f51, %f48, %f49, %f50;
	cvt.rzi.s32.f32 	%r61, %f51;
	ld.global.f32 	%f52, [%rd54+12];
	add.s64 	%rd58, %rd57, %rd55;
	ld.global.f32 	%f53, [%rd58];
	cvt.rn.f32.s32 	%f54, %r61;
	fma.rn.f32 	%f55, %f52, %f53, %f54;
	cvt.rzi.s32.f32 	%r82, %f55;
	add.s32 	%r77, %r77, 4;
$L__BB0_11:
	setp.eq.s32 	%p9, %r17, 0;
	@%p9 bra 	$L__BB0_16;
	setp.eq.s32 	%p10, %r17, 1;
	@%p10 bra 	$L__BB0_14;
	add.s32 	%r63, %r77, %r3;
	mul.wide.u32 	%rd59, %r63, 4;
	add.s64 	%rd60, %rd2, %rd59;
	ld.global.f32 	%f56, [%rd60];
	mad.lo.s32 	%r64, %r77, %r33, %r1;
	mul.wide.s32 	%rd61, %r64, 4;
	add.s64 	%rd62, %rd3, %rd61;
	ld.global.f32 	%f57, [%rd62];
	cvt.rn.f32.s32 	%f58, %r82;
	fma.rn.f32 	%f59, %f56, %f57, %f58;
	cvt.rzi.s32.f32 	%r65, %f59;
	cvt.u64.u32 	%rd63, %r3;
	cvt.u64.u32 	%rd64, %r77;
	add.s64 	%rd65, %rd64, %rd63;
	shl.b64 	%rd66, %rd65, 2;
	add.s64 	%rd67, %rd2, %rd66;
	ld.global.f32 	%f60, [%rd67+4];
	mul.wide.s32 	%rd68, %r33, 4;
	add.s64 	%rd69, %rd62, %rd68;
	ld.global.f32 	%f61, [%rd69];
	cvt.rn.f32.s32 	%f62, %r65;
	fma.rn.f32 	%f63, %f60, %f61, %f62;
	cvt.rzi.s32.f32 	%r82, %f63;
	add.s32 	%r77, %r77, 2;
$L__BB0_14:
	and.b32  	%r66, %r33, 1;
	setp.eq.b32 	%p11, %r66, 1;
	not.pred 	%p12, %p11;
	@%p12 bra 	$L__BB0_16;
	add.s32 	%r67, %r77, %r3;
	mul.wide.u32 	%rd70, %r67, 4;
	add.s64 	%rd71, %rd2, %rd70;
	ld.global.f32 	%f64, [%rd71];
	mad.lo.s32 	%r68, %r77, %r33, %r1;
	mul.wide.s32 	%rd72, %r68, 4;
	add.s64 	%rd73, %rd3, %rd72;
	ld.global.f32 	%f65, [%rd73];
	cvt.rn.f32.s32 	%f66, %r82;
	fma.rn.f32 	%f67, %f64, %f65, %f66;
	cvt.rzi.s32.f32 	%r82, %f67;
$L__BB0_16:
	cvt.rn.f32.s32 	%f68, %r82;
	st.global.f32 	[%rd1], %f68;
$L__BB0_17:
	bar.sync 	0;
	@%p3 bra 	$L__BB0_19;
	cvta.to.global.u64 	%rd74, %rd16;
	ld.global.f32 	%f69, [%rd1];
	mul.wide.s32 	%rd75, %r4, 4;
	add.s64 	%rd76, %rd74, %rd75;
	ld.global.f32 	%f70, [%rd76];
	add.f32 	%f71, %f69, %f70;
	st.global.f32 	[%rd1], %f71;
$L__BB0_19:
	ld.param.u32 	%r69, [_Z6kernel6MatrixS_S_S_iii_param_5];
	bar.sync 	0;
	cvta.to.global.u64 	%rd77, %rd16;
	cvt.rn.f32.s32 	%f72, %r69;
	mul.wide.s32 	%rd78, %r4, 4;
	add.s64 	%rd79, %rd3, %rd78;
	ld.global.f32 	%f73, [%rd79];
	mul.f32 	%f74, %f73, %f72;
	add.s64 	%rd12, %rd77, %rd78;
	st.global.f32 	[%rd12], %f74;
	bar.sync 	0;
	@%p3 bra 	$L__BB0_21;
	ld.global.f32 	%f75, [%rd1];
	ld.global.f32 	%f76, [%rd12];
	sub.f32 	%f77, %f75, %f76;
	st.global.f32 	[%rd1], %f77;
$L__BB0_21:
	bar.sync 	0;
	ret;

}
	// .globl	_Z10kernel_wsp6MatrixS_S_S_iii
.visible .entry _Z10kernel_wsp6MatrixS_S_S_iii(
	.param .align 8 .b8 _Z10kernel_wsp6MatrixS_S_S_iii_param_0[8],
	.param .align 8 .b8 _Z10kernel_wsp6MatrixS_S_S_iii_param_1[8],
	.param .align 8 .b8 _Z10kernel_wsp6MatrixS_S_S_iii_param_2[8],
	.param .align 8 .b8 _Z10kernel_wsp6MatrixS_S_S_iii_param_3[8],
	.param .u32 _Z10kernel_wsp6MatrixS_S_S_iii_param_4,
	.param .u32 _Z10kernel_wsp6MatrixS_S_S_iii_param_5,
	.param .u32 _Z10kernel_wsp6MatrixS_S_S_iii_param_6
)
{
	.reg .pred 	%p<18>;
	.reg .b32 	%r<133>;
	.reg .b32 	%f<87>;
	.reg .b64 	%rd<27>;
	// demoted variable
	.shared .align 4 .b8 _ZZ19kernel_multiply_wsp6MatrixS_S_iE4tabA[4096];
	// demoted variable
	.shared .align 4 .b8 _ZZ19kernel_multiply_wsp6MatrixS_S_iE4tabB[4096];
	// demoted variable
	.shared .align 4 .b8 _ZZ20kernel_transpose_wsp6MatrixS_iE4tabX[4096];
	ld.param.u64 	%rd8, [_Z10kernel_wsp6MatrixS_S_S_iii_param_3];
	ld.param.u64 	%rd7, [_Z10kernel_wsp6MatrixS_S_S_iii_param_2];
	ld.param.u64 	%rd6, [_Z10kernel_wsp6MatrixS_S_S_iii_param_1];
	ld.param.u64 	%rd9, [_Z10kernel_wsp6MatrixS_S_S_iii_param_0];
	ld.param.u32 	%r46, [_Z10kernel_wsp6MatrixS_S_S_iii_param_4];
	ld.param.u32 	%r48, [_Z10kernel_wsp6MatrixS_S_S_iii_param_6];
	cvta.to.global.u64 	%rd1, %rd9;
	mov.u32 	%r1, %ntid.x;
	mov.u32 	%r49, %ctaid.x;
	mov.u32 	%r2, %tid.x;
	mad.lo.s32 	%r3, %r1, %r49, %r2;
	mov.u32 	%r50, %ntid.y;
	mov.u32 	%r51, %ctaid.y;
	mov.u32 	%r52, %tid.y;
	mad.lo.s32 	%r4, %r50, %r51, %r52;
	mad.lo.s32 	%r53, %r46, %r3, %r4;
	mul.wide.s32 	%rd10, %r53, 4;
	add.s64 	%rd11, %rd1, %rd10;
	ld.global.f32 	%f5, [%rd11];
	shl.b32 	%r54, %r52, 7;
	mov.u32 	%r55, _ZZ20kernel_transpose_wsp6MatrixS_iE4tabX;
	add.s32 	%r56, %r55, %r54;
	shl.b32 	%r57, %r2, 2;
	add.s32 	%r5, %r56, %r57;
	st.shared.f32 	[%r5], %f5;
	bar.sync 	0;
	max.s32 	%r58, %r3, %r4;
	setp.lt.s32 	%p1, %r58, %r46;
	setp.ge.s32 	%p2, %r58, %r46;
	@%p2 bra 	$L__BB1_2;
	cvta.to.global.u64 	%rd12, %rd7;
	ld.shared.f32 	%f6, [%r5];
	mad.lo.s32 	%r59, %r46, %r4, %r3;
	mul.wide.s32 	%rd13, %r59, 4;
	add.s64 	%rd14, %rd12, %rd13;
	st.global.f32 	[%rd14], %f6;
$L__BB1_2:
	bar.sync 	0;
	cvta.to.global.u64 	%rd15, %rd7;
	cvt.rn.f32.s32 	%f7, %r48;
	mul.lo.s32 	%r6, %r46, %r4;
	add.s32 	%r7, %r6, %r3;
	mul.wide.s32 	%rd16, %r7, 4;
	add.s64 	%rd2, %rd15, %rd16;
	ld.global.f32 	%f8, [%rd2];
	mul.f32 	%f9, %f8, %f7;
	st.global.f32 	[%rd2], %f9;
	bar.sync 	0;
	not.pred 	%p3, %p1;
	@%p3 bra 	$L__BB1_4;
	ld.global.f32 	%f10, [%rd2];
	add.s64 	%rd18, %rd1, %rd16;
	ld.global.f32 	%f11, [%rd18];
	add.f32 	%f12, %f10, %f11;
	st.global.f32 	[%rd2], %f12;
$L__BB1_4:
	bar.sync 	0;
	cvta.to.global.u64 	%rd3, %rd6;
	add.s32 	%r8, %r6, %r2;
	mul.lo.s32 	%r9, %r46, %r46;
	mov.u32 	%r62, _ZZ19kernel_multiply_wsp6MatrixS_S_iE4tabA;
	add.s32 	%r11, %r62, %r54;
	mov.u32 	%r64, _ZZ19kernel_multiply_wsp6MatrixS_S_iE4tabB;
	add.s32 	%r12, %r64, %r57;
	and.b32  	%r13, %r1, 7;
	mov.b32 	%r117, 0;
	mov.u32 	%r132, %r117;
$L__BB1_5:
	mad.lo.s32 	%r16, %r117, %r1, %r8;
	setp.ge.u32 	%p4, %r16, %r9;
	mov.f32 	%f85, 0f00000000;
	@%p4 bra 	$L__BB1_7;
	mul.wide.u32 	%rd19, %r16, 4;
	add.s64 	%rd20, %rd1, %rd19;
	ld.global.f32 	%f85, [%rd20];
$L__BB1_7:
	add.s32 	%r67, %r11, %r57;
	st.shared.f32 	[%r67], %f85;
	mad.lo.s32 	%r17, %r117, %r50, %r52;
	mad.lo.s32 	%r69, %r46, %r3, %r17;
	setp.ge.u32 	%p5, %r69, %r9;
	mov.f32 	%f86, 0f00000000;
	@%p5 bra 	$L__BB1_9;
	mad.lo.s32 	%r70, %r17, %r46, %r3;
	mul.wide.u32 	%rd21, %r70, 4;
	add.s64 	%rd22, %rd3, %rd21;
	ld.global.f32 	%f86, [%rd22];
$L__BB1_9:
	setp.lt.u32 	%p6, %r1, 8;
	add.s32 	%r75, %r64, %r54;
	add.s32 	%r78, %r75, %r57;
	st.shared.f32 	[%r78], %f86;
	bar.sync 	0;
	mov.b32 	%r127, 0;
	@%p6 bra 	$L__BB1_12;
	mov.u32 	%r81, _ZZ19kernel_multiply_wsp6MatrixS_S_iE4tabB;
	add.s32 	%r82, %r57, %r81;
	add.s32 	%r119, %r82, 512;
	shl.b32 	%r83, %r52, 7;
	mov.u32 	%r84, _ZZ19kernel_multiply_wsp6MatrixS_S_iE4tabA;
	add.s32 	%r85, %r83, %r84;
	add.s32 	%r120, %r85, 16;
	and.b32  	%r86, %r1, -8;
	neg.s32 	%r121, %r86;
$L__BB1_11:
	.pragma "nounroll";
	and.b32  	%r127, %r1, 2040;
	ld.shared.f32 	%f15, [%r120+-16];
	ld.shared.f32 	%f16, [%r119+-512];
	cvt.rn.f32.s32 	%f17, %r132;
	fma.rn.f32 	%f18, %f15, %f16, %f17;
	cvt.rzi.s32.f32 	%r87, %f18;
	ld.shared.f32 	%f19, [%r120+-12];
	ld.shared.f32 	%f20, [%r119+-384];
	cvt.rn.f32.s32 	%f21, %r87;
	fma.rn.f32 	%f22, %f19, %f20, %f21;
	cvt.rzi.s32.f32 	%r88, %f22;
	ld.shared.f32 	%f23, [%r120+-8];
	ld.shared.f32 	%f24, [%r119+-256];
	cvt.rn.f32.s32 	%f25, %r88;
	fma.rn.f32 	%f26, %f23, %f24, %f25;
	cvt.rzi.s32.f32 	%r89, %f26;
	ld.shared.f32 	%f27, [%r120+-4];
	ld.shared.f32 	%f28, [%r119+-128];
	cvt.rn.f32.s32 	%f29, %r89;
	fma.rn.f32 	%f30, %f27, %f28, %f29;
	cvt.rzi.s32.f32 	%r90, %f30;
	ld.shared.f32 	%f31, [%r120];
	ld.shared.f32 	%f32, [%r119];
	cvt.rn.f32.s32 	%f33, %r90;
	fma.rn.f32 	%f34, %f31, %f32, %f33;
	cvt.rzi.s32.f32 	%r91, %f34;
	ld.shared.f32 	%f35, [%r120+4];
	ld.shared.f32 	%f36, [%r119+128];
	cvt.rn.f32.s32 	%f37, %r91;
	fma.rn.f32 	%f38, %f35, %f36, %f37;
	cvt.rzi.s32.f32 	%r92, %f38;
	ld.shared.f32 	%f39, [%r120+8];
	ld.shared.f32 	%f40, [%r119+256];
	cvt.rn.f32.s32 	%f41, %r92;
	fma.rn.f32 	%f42, %f39, %f40, %f41;
	cvt.rzi.s32.f32 	%r93, %f42;
	ld.shared.f32 	%f43, [%r120+12];
	ld.shared.f32 	%f44, [%r119+384];
	cvt.rn.f32.s32 	%f45, %r93;
	fma.rn.f32 	%f46, %f43, %f44, %f45;
	cvt.rzi.s32.f32 	%r132, %f46;
	add.s32 	%r121, %r121, 8;
	add.s32 	%r120, %r120, 32;
	add.s32 	%r119, %r119, 1024;
	setp.ne.s32 	%p7, %r121, 0;
	@%p7 bra 	$L__BB1_11;
$L__BB1_12:
	setp.eq.s32 	%p8, %r13, 0;
	@%p8 bra 	$L__BB1_20;
	add.s32 	%r95, %r13, -1;
	setp.lt.u32 	%p9, %r95, 3;
	@%p9 bra 	$L__BB1_15;
	shl.b32 	%r96, %r127, 2;
	add.s32 	%r97, %r11, %r96;
	ld.shared.f32 	%f47, [%r97];
	shl.b32 	%r98, %r127, 7;
	add.s32 	%r99, %r12, %r98;
	ld.shared.f32 	%f48, [%r99];
	cvt.rn.f32.s32 	%f49, %r132;
	fma.rn.f32 	%f50, %f47, %f48, %f49;
	cvt.rzi.s32.f32 	%r100, %f50;
	ld.shared.f32 	%f51, [%r97+4];
	ld.shared.f32 	%f52, [%r99+128];
	cvt.rn.f32.s32 	%f53, %r100;
	fma.rn.f32 	%f54, %f51, %f52, %f53;
	cvt.rzi.s32.f32 	%r101, %f54;
	ld.shared.f32 	%f55, [%r97+8];
	ld.shared.f32 	%f56, [%r99+256];
	cvt.rn.f32.s32 	%f57, %r101;
	fma.rn.f32 	%f58, %f55, %f56, %f57;
	cvt.rzi.s32.f32 	%r102, %f58;
	ld.shared.f32 	%f59, [%r97+12];
	ld.shared.f32 	%f60, [%r99+384];
	cvt.rn.f32.s32 	%f61, %r102;
	fma.rn.f32 	%f62, %f59, %f60, %f61;
	cvt.rzi.s32.f32 	%r132, %f62;
	add.s32 	%r127, %r127, 4;
$L__BB1_15:
	and.b32  	%r104, %r1, 3;
	setp.eq.s32 	%p10, %r104, 0;
	@%p10 bra 	$L__BB1_20;
	setp.eq.s32 	%p11, %r104, 1;
	@%p11 bra 	$L__BB1_18;
	shl.b32 	%r105, %r127, 2;
	add.s32 	%r106, %r11, %r105;
	ld.shared.f32 	%f63, [%r106];
	shl.b32 	%r107, %r127, 7;
	add.s32 	%r108, %r12, %r107;
	ld.shared.f32 	%f64, [%r108];
	cvt.rn.f32.s32 	%f65, %r132;
	fma.rn.f32 	%f66, %f63, %f64, %f65;
	cvt.rzi.s32.f32 	%r109, %f66;
	ld.shared.f32 	%f67, [%r106+4];
	ld.shared.f32 	%f68, [%r108+128];
	cvt.rn.f32.s32 	%f69, %r109;
	fma.rn.f32 	%f70, %f67, %f68, %f69;
	cvt.rzi.s32.f32 	%r132, %f70;
	add.s32 	%r127, %r127, 2;
$L__BB1_18:
	and.b32  	%r110, %r1, 1;
	setp.eq.b32 	%p12, %r110, 1;
	not.pred 	%p13, %p12;
	@%p13 bra 	$L__BB1_20;
	shl.b32 	%r111, %r127, 2;
	add.s32 	%r112, %r11, %r111;
	ld.shared.f32 	%f71, [%r112];
	shl.b32 	%r113, %r127, 7;
	add.s32 	%r114, %r12, %r113;
	ld.shared.f32 	%f72, [%r114];
	cvt.rn.f32.s32 	%f73, %r132;
	fma.rn.f32 	%f74, %f71, %f72, %f73;
	cvt.rzi.s32.f32 	%r132, %f74;
$L__BB1_20:
	bar.sync 	0;
	add.s32 	%r117, %r117, 1;
	mov.u32 	%r115, %nctaid.x;
	setp.ne.s32 	%p14, %r117, %r115;
	@%p14 bra 	$L__BB1_5;
	cvta.to.global.u64 	%rd23, %rd8;
	add.s64 	%rd5, %rd23, %rd16;
	@%p3 bra 	$L__BB1_23;
	cvt.rn.f32.s32 	%f75, %r132;
	st.global.f32 	[%rd5], %f75;
$L__BB1_23:
	bar.sync 	0;
	@%p3 bra 	$L__BB1_25;
	ld.global.f32 	%f76, [%rd2];
	ld.global.f32 	%f77, [%rd5];
	add.f32 	%f78, %f76, %f77;
	st.global.f32 	[%rd2], %f78;
$L__BB1_25:
	ld.param.u32 	%r116, [_Z10kernel_wsp6MatrixS_S_S_iii_param_5];
	bar.sync 	0;
	cvt.rn.f32.s32 	%f79, %r116;
	add.s64 	%rd26, %rd3, %rd16;
	ld.global.f32 	%f80, [%rd26];
	mul.f32 	%f81, %f80, %f79;
	st.global.f32 	[%rd5], %f81;
	bar.sync 	0;
	@%p3 bra 	$L__BB1_27;
	ld.global.f32 	%f82, [%rd2];
	ld.global.f32 	%f83, [%rd5];
	sub.f32 	%f84, %f82, %f83;
	st.global.f32 	[%rd2], %f84;
$L__BB1_27:
	bar.sync 	0;
	ret;

}
	// .globl	_Z5dummyv
.visible .entry _Z5dummyv()
{


	ret;

}


// ===== COMPILED SASS (sm_100) =====

	.target	sm_100

	.elftype	@"ET_EXEC"


//--------------------- .note.nv.tkinfo           --------------------------
	.section	.note.nv.tkinfo,"",@"SHT_NOTE"
	.sectionflags	@"SHF_NOTE_NV_TKINFO"
	.tkinfo
        /*0018*/ 	.word	0x00000002
        /*0030*/ 	.string	""
        /*0030*/ 	.string	"ptxas"
        /*0030*/ 	.string	"Cuda compilation tools, release 13.0, V13.0.88"
        /*0030*/ 	.string	"Build cuda_13.0.r13.0/compiler.36424714_0"
        /*0030*/ 	.string	"-arch sm_100 -m 64 "



//--------------------- .note.nv.cuinfo           --------------------------
	.section	.note.nv.cuinfo,"",@"SHT_NOTE"
	.sectionflags	@"SHF_NOTE_NV_CUINFO"
        /*0018*/ 	.short	0x0002
        /*001a*/ 	.short	0x0064
        /*001c*/ 	.short	0x0082
	.zero		2


//--------------------- .nv.info                  --------------------------
	.section	.nv.info,"",@"SHT_CUDA_INFO"
	.align	4


	//----- nvinfo : EIATTR_REGCOUNT
	.align		4
        /*0000*/ 	.byte	0x04, 0x2f
        /*0002*/ 	.short	(.L_1 - .L_0)
	.align		4
.L_0:
        /*0004*/ 	.word	index@(_Z6kernel6MatrixS_S_S_iii)
        /*0008*/ 	.word	0x0000001f


	//----- nvinfo : EIATTR_FRAME_SIZE
	.align		4
.L_1:
        /*000c*/ 	.byte	0x04, 0x11
        /*000e*/ 	.short	(.L_3 - .L_2)
	.align		4
.L_2:
        /*0010*/ 	.word	index@(_Z6kernel6MatrixS_S_S_iii)
        /*0014*/ 	.word	0x00000000


	//----- nvinfo : EIATTR_REGCOUNT
	.align		4
.L_3:
        /*0018*/ 	.byte	0x04, 0x2f
        /*001a*/ 	.short	(.L_5 - .L_4)
	.align		4
.L_4:
        /*001c*/ 	.word	index@(_Z10kernel_wsp6MatrixS_S_S_iii)
        /*0020*/ 	.word	0x0000001a


	//----- nvinfo : EIATTR_FRAME_SIZE
	.align		4
.L_5:
        /*0024*/ 	.byte	0x04, 0x11
        /*0026*/ 	.short	(.L_7 - .L_6)
	.align		4
.L_6:
        /*0028*/ 	.word	index@(_Z10kernel_wsp6MatrixS_S_S_iii)
        /*002c*/ 	.word	0x00000000


	//----- nvinfo : EIATTR_REGCOUNT
	.align		4
.L_7:
        /*0030*/ 	.byte	0x04, 0x2f
        /*0032*/ 	.short	(.L_9 - .L_8)
	.align		4
.L_8:
        /*0034*/ 	.word	index@(_Z5dummyv)
        /*0038*/ 	.word	0x00000004


	//----- nvinfo : EIATTR_FRAME_SIZE
	.align		4
.L_9:
        /*003c*/ 	.byte	0x04, 0x11
        /*003e*/ 	.short	(.L_11 - .L_10)
	.align		4
.L_10:
        /*0040*/ 	.word	index@(_Z5dummyv)
        /*0044*/ 	.word	0x00000000


	//----- nvinfo : EIATTR_MIN_STACK_SIZE
	.align		4
.L_11:
        /*0048*/ 	.byte	0x04, 0x12
        /*004a*/ 	.short	(.L_13 - .L_12)
	.align		4
.L_12:
        /*004c*/ 	.word	index@(_Z5dummyv)
        /*0050*/ 	.word	0x00000000


	//----- nvinfo : EIATTR_MIN_STACK_SIZE
	.align		4
.L_13:
        /*0054*/ 	.byte	0x04, 0x12
        /*0056*/ 	.short	(.L_15 - .L_14)
	.align		4
.L_14:
        /*0058*/ 	.word	index@(_Z10kernel_wsp6MatrixS_S_S_iii)
        /*005c*/ 	.word	0x00000000


	//----- nvinfo : EIATTR_MIN_STACK_SIZE
	.align		4
.L_15:
        /*0060*/ 	.byte	0x04, 0x12
        /*0062*/ 	.short	(.L_17 - .L_16)
	.align		4
.L_16:
        /*0064*/ 	.word	index@(_Z6kernel6MatrixS_S_S_iii)
        /*0068*/ 	.word	0x00000000
.L_17:


//--------------------- .nv.compat                --------------------------
	.section	.nv.compat,"",@"SHT_CUDA_COMPAT_INFO"
	.align	4
        /*0000*/ 	.byte	0x02, 0x09, 0x00, 0x00, 0x02, 0x02, 0x01, 0x00, 0x02, 0x05, 0x05, 0x00, 0x03, 0x07, 0x01, 0x01
        /*0010*/ 	.byte	0x02, 0x03, 0x00, 0x00, 0x02, 0x06, 0x01, 0x00, 0x04, 0x0b, 0x08, 0x00, 0x09, 0x00, 0x00, 0x00
        /*0020*/ 	.byte	0x00, 0x00, 0x00, 0x00


//--------------------- .nv.info._Z5dummyv        --------------------------
	.section	.nv.info._Z5dummyv,"",@"SHT_CUDA_INFO"
	.sectionflags	@""
	.align	4


	//----- nvinfo : EIATTR_CUDA_API_VERSION
	.align		4
        /*0000*/ 	.byte	0x04, 0x37
        /*0002*/ 	.short	(.L_19 - .L_18)
.L_18:
        /*0004*/ 	.word	0x00000082


	//----- nvinfo : EIATTR_SPARSE_MMA_MASK
	.align		4
.L_19:
        /*0008*/ 	.byte	0x03, 0x50
        /*000a*/ 	.short	0x0000


	//----- nvinfo : EIATTR_MAXREG_COUNT
	.align		4
        /*000c*/ 	.byte	0x03, 0x1b
        /*000e*/ 	.short	0x00ff


	//----- nvinfo : EIATTR_MERCURY_ISA_VERSION
	.align		4
        /*0010*/ 	.byte	0x03, 0x5f
        /*0012*/ 	.short	0x0101


	//----- nvinfo : EIATTR_VRC_CTA_INIT_COUNT
	.align		4
        /*0014*/ 	.byte	0x02, 0x4a
	.zero		1
	.zero		1


	//----- nvinfo : EIATTR_EXIT_INSTR_OFFSETS
	.align		4
        /*0018*/ 	.byte	0x04, 0x1c
        /*001a*/ 	.short	(.L_21 - .L_20)


	//   ....[0]....
.L_20:
        /*001c*/ 	.word	0x00000010


	//----- nvinfo : EIATTR_SW_WAR
	.align		4
.L_21:
        /*0020*/ 	.byte	0x04, 0x36
        /*0022*/ 	.short	(.L_23 - .L_22)
.L_22:
        /*0024*/ 	.word	0x00000008
.L_23:


//--------------------- .nv.info._Z10kernel_wsp6MatrixS_S_S_iii --------------------------
	.section	.nv.info._Z10kernel_wsp6MatrixS_S_S_iii,"",@"SHT_CUDA_INFO"
	.sectionflags	@""
	.align	4


	//----- nvinfo : EIATTR_CUDA_API_VERSION
	.align		4
        /*0000*/ 	.byte	0x04, 0x37
        /*0002*/ 	.short	(.L_25 - .L_24)
.L_24:
        /*0004*/ 	.word	0x00000082


	//----- nvinfo : EIATTR_KPARAM_INFO
	.align		4
.L_25:
        /*0008*/ 	.byte	0x04, 0x17
        /*000a*/ 	.short	(.L_27 - .L_26)
.L_26:
        /*000c*/ 	.word	0x00000000
        /*0010*/ 	.short	0x0006
        /*0012*/ 	.short	0x0028
        /*0014*/ 	.byte	0x00, 0xf0, 0x11, 0x00


	//----- nvinfo : EIATTR_KPARAM_INFO
	.align		4
.L_27:
        /*0018*/ 	.byte	0x04, 0x17
        /*001a*/ 	.short	(.L_29 - .L_28)
.L_28:
        /*001c*/ 	.word	0x00000000
        /*0020*/ 	.short	0x0005
        /*0022*/ 	.short	0x0024
        /*0024*/ 	.byte	0x00, 0xf0, 0x11, 0x00


	//----- nvinfo : EIATTR_KPARAM_INFO
	.align		4
.L_29:
        /*0028*/ 	.byte	0x04, 0x17
        /*002a*/ 	.short	(.L_31 - .L_30)
.L_30:
        /*002c*/ 	.word	0x00000000
        /*0030*/ 	.short	0x0004
        /*0032*/ 	.short	0x0020
        /*0034*/ 	.byte	0x00, 0xf0, 0x11, 0x00


	//----- nvinfo : EIATTR_KPARAM_INFO
	.align		4
.L_31:
        /*0038*/ 	.byte	0x04, 0x17
        /*003a*/ 	.short	(.L_33 - .L_32)
.L_32:
        /*003c*/ 	.word	0x00000000
        /*0040*/ 	.short	0x0003
        /*0042*/ 	.short	0x0018
        /*0044*/ 	.byte	0x00, 0xf0, 0x21, 0x00


	//----- nvinfo : EIATTR_KPARAM_INFO
	.align		4
.L_33:
        /*0048*/ 	.byte	0x04, 0x17
        /*004a*/ 	.short	(.L_35 - .L_34)
.L_34:
        /*004c*/ 	.word	0x00000000
        /*0050*/ 	.short	0x0002
        /*0052*/ 	.short	0x0010
        /*0054*/ 	.byte	0x00, 0xf0, 0x21, 0x00


	//----- nvinfo : EIATTR_KPARAM_INFO
	.align		4
.L_35:
        /*0058*/ 	.byte	0x04, 0x17
        /*005a*/ 	.short	(.L_37 - .L_36)
.L_36:
        /*005c*/ 	.word	0x00000000
        /*0060*/ 	.short	0x0001
        /*0062*/ 	.short	0x0008
        /*0064*/ 	.byte	0x00, 0xf0, 0x21, 0x00


	//----- nvinfo : EIATTR_KPARAM_INFO
	.align		4
.L_37:
        /*0068*/ 	.byte	0x04, 0x17
        /*006a*/ 	.short	(.L_39 - .L_38)
.L_38:
        /*006c*/ 	.word	0x00000000
        /*0070*/ 	.short	0x0000
        /*0072*/ 	.short	0x0000
        /*0074*/ 	.byte	0x00, 0xf0, 0x21, 0x00


	//----- nvinfo : EIATTR_SPARSE_MMA_MASK
	.align		4
.L_39:
        /*0078*/ 	.byte	0x03, 0x50
        /*007a*/ 	.short	0x0000


	//----- nvinfo : EIATTR_MAXREG_COUNT
	.align		4
        /*007c*/ 	.byte	0x03, 0x1b
        /*007e*/ 	.short	0x00ff


	//----- nvinfo : EIATTR_NUM_BARRIERS
	.align		4
        /*0080*/ 	.byte	0x02, 0x4c
        /*0082*/ 	.byte	0x01
	.zero		1


	//----- nvinfo : EIATTR_MERCURY_ISA_VERSION
	.align		4
        /*0084*/ 	.byte	0x03, 0x5f
        /*0086*/ 	.short	0x0101


	//----- nvinfo : EIATTR_VRC_CTA_INIT_COUNT
	.align		4
        /*0088*/ 	.byte	0x02, 0x4a
	.zero		1
	.zero		1


	//----- nvinfo : EIATTR_EXIT_INSTR_OFFSETS
	.align		4
        /*008c*/ 	.byte	0x04, 0x1c
        /*008e*/ 	.short	(.L_41 - .L_40)


	//   ....[0]....
.L_40:
        /*0090*/ 	.word	0x00000d50


	//----- nvinfo : EIATTR_CRS_STACK_SIZE
	.align		4
.L_41:
        /*0094*/ 	.byte	0x04, 0x1e
        /*0096*/ 	.short	(.L_43 - .L_42)
.L_42:
        /*0098*/ 	.word	0x00000000


	//----- nvinfo : EIATTR_CBANK_PARAM_SIZE
	.align		4
.L_43:
        /*009c*/ 	.byte	0x03, 0x19
        /*009e*/ 	.short	0x002c


	//----- nvinfo : EIATTR_PARAM_CBANK
	.align		4
        /*00a0*/ 	.byte	0x04, 0x0a
        /*00a2*/ 	.short	(.L_45 - .L_44)
	.align		4
.L_44:
        /*00a4*/ 	.word	index@(.nv.constant0._Z10kernel_wsp6MatrixS_S_S_iii)
        /*00a8*/ 	.short	0x0380
        /*00aa*/ 	.short	0x002c


	//----- nvinfo : EIATTR_SW_WAR
	.align		4
.L_45:
        /*00ac*/ 	.byte	0x04, 0x36
        /*00ae*/ 	.short	(.L_47 - .L_46)
.L_46:
        /*00b0*/ 	.word	0x00000008
.L_47:


//--------------------- .nv.info._Z6kernel6MatrixS_S_S_iii --------------------------
	.section	.nv.info._Z6kernel6MatrixS_S_S_iii,"",@"SHT_CUDA_INFO"
	.sectionflags	@""
	.align	4


	//----- nvinfo : EIATTR_CUDA_API_VERSION
	.align		4
        /*0000*/ 	.byte	0x04, 0x37
        /*0002*/ 	.short	(.L_49 - .L_48)
.L_48:
        /*0004*/ 	.word	0x00000082


	//----- nvinfo : EIATTR_KPARAM_INFO
	.align		4
.L_49:
        /*0008*/ 	.byte	0x04, 0x17
        /*000a*/ 	.short	(.L_51 - .L_50)
.L_50:
        /*000c*/ 	.word	0x00000000
        /*0010*/ 	.short	0x0006
        /*0012*/ 	.short	0x0028
        /*0014*/ 	.byte	0x00, 0xf0, 0x11, 0x00


	//----- nvinfo : EIATTR_KPARAM_INFO
	.align		4
.L_51:
        /*0018*/ 	.byte	0x04, 0x17
        /*001a*/ 	.short	(.L_53 - .L_52)
.L_52:
        /*001c*/ 	.word	0x00000000
        /*0020*/ 	.short	0x0005
        /*0022*/ 	.short	0x0024
        /*0024*/ 	.byte	0x00, 0xf0, 0x11, 0x00


	//----- nvinfo : EIATTR_KPARAM_INFO
	.align		4
.L_53:
        /*0028*/ 	.byte	0x04, 0x17
        /*002a*/ 	.short	(.L_55 - .L_54)
.L_54:
        /*002c*/ 	.word	0x00000000
        /*0030*/ 	.short	0x0004
        /*0032*/ 	.short	0x0020
        /*0034*/ 	.byte	0x00, 0xf0, 0x11, 0x00


	//----- nvinfo : EIATTR_KPARAM_INFO
	.align		4
.L_55:
        /*0038*/ 	.byte	0x04, 0x17
        /*003a*/ 	.short	(.L_57 - .L_56)
.L_56:
        /*003c*/ 	.word	0x00000000
        /*0040*/ 	.short	0x0003
        /*0042*/ 	.short	0x0018
        /*0044*/ 	.byte	0x00, 0xf0, 0x21, 0x00


	//----- nvinfo : EIATTR_KPARAM_INFO
	.align		4
.L_57:
        /*0048*/ 	.byte	0x04, 0x17
        /*004a*/ 	.short	(.L_59 - .L_58)
.L_58:
        /*004c*/ 	.word	0x00000000
        /*0050*/ 	.short	0x0002
        /*0052*/ 	.short	0x0010
        /*0054*/ 	.byte	0x00, 0xf0, 0x21, 0x00


	//----- nvinfo : EIATTR_KPARAM_INFO
	.align		4
.L_59:
        /*0058*/ 	.byte	0x04, 0x17
        /*005a*/ 	.short	(.L_61 - .L_60)
.L_60:
        /*005c*/ 	.word	0x00000000
        /*0060*/ 	.short	0x0001
        /*0062*/ 	.short	0x0008
        /*0064*/ 	.byte	0x00, 0xf0, 0x21, 0x00


	//----- nvinfo : EIATTR_KPARAM_INFO
	.align		4
.L_61:
        /*0068*/ 	.byte	0x04, 0x17
        /*006a*/ 	.short	(.L_63 - .L_62)
.L_62:
        /*006c*/ 	.word	0x00000000
        /*0070*/ 	.short	0x0000
        /*0072*/ 	.short	0x0000
        /*0074*/ 	.byte	0x00, 0xf0, 0x21, 0x00


	//----- nvinfo : EIATTR_SPARSE_MMA_MASK
	.align		4
.L_63:
        /*0078*/ 	.byte	0x03, 0x50
        /*007a*/ 	.short	0x0000


	//----- nvinfo : EIATTR_MAXREG_COUNT
	.align		4
        /*007c*/ 	.byte	0x03, 0x1b
        /*007e*/ 	.short	0x00ff


	//----- nvinfo : EIATTR_NUM_BARRIERS
	.align		4
        /*0080*/ 	.byte	0x02, 0x4c
        /*0082*/ 	.byte	0x01
	.zero		1


	//----- nvinfo : EIATTR_MERCURY_ISA_VERSION
	.align		4
        /*0084*/ 	.byte	0x03, 0x5f
        /*0086*/ 	.short	0x0101


	//----- nvinfo : EIATTR_VRC_CTA_INIT_COUNT
	.align		4
        /*0088*/ 	.byte	0x02, 0x4a
	.zero		1
	.zero		1


	//----- nvinfo : EIATTR_EXIT_INSTR_OFFSETS
	.align		4
        /*008c*/ 	.byte	0x04, 0x1c
        /*008e*/ 	.short	(.L_65 - .L_64)


	//   ....[0]....
.L_64:
        /*0090*/ 	.word	0x00000f40


	//----- nvinfo : EIATTR_CRS_STACK_SIZE
	.align		4
.L_65:
        /*0094*/ 	.byte	0x04, 0x1e
        /*0096*/ 	.short	(.L_67 - .L_66)
.L_66:
        /*0098*/ 	.word	0x00000000


	//----- nvinfo : EIATTR_CBANK_PARAM_SIZE
	.align		4
.L_67:
        /*009c*/ 	.byte	0x03, 0x19
        /*009e*/ 	.short	0x002c


	//----- nvinfo : EIATTR_PARAM_CBANK
	.align		4
        /*00a0*/ 	.byte	0x04, 0x0a
        /*00a2*/ 	.short	(.L_69 - .L_68)
	.align		4
.L_68:
        /*00a4*/ 	.word	index@(.nv.constant0._Z6kernel6MatrixS_S_S_iii)
        /*00a8*/ 	.short	0x0380
        /*00aa*/ 	.short	0x002c


	//----- nvinfo : EIATTR_SW_WAR
	.align		4
.L_69:
        /*00ac*/ 	.byte	0x04, 0x36
        /*00ae*/ 	.short	(.L_71 - .L_70)
.L_70:
        /*00b0*/ 	.word	0x00000008
.L_71:


//--------------------- .nv.callgraph             --------------------------
	.section	.nv.callgraph,"",@"SHT_CUDA_CALLGRAPH"
	.align	4
	.sectionentsize	8
	.align		4
        /*0000*/ 	.word	0x00000000
	.align		4
        /*0004*/ 	.word	0xffffffff
	.align		4
        /*0008*/ 	.word	0x00000000
	.align		4
        /*000c*/ 	.word	0xfffffffe
	.align		4
        /*0010*/ 	.word	0x00000000
	.align		4
        /*0014*/ 	.word	0xfffffffd
	.align		4
        /*0018*/ 	.word	0x00000000
	.align		4
        /*001c*/ 	.word	0xfffffffc


//--------------------- .text._Z5dummyv           --------------------------
	.section	.text._Z5dummyv,"ax",@progbits
	.align	128
        .global         _Z5dummyv
        .type           _Z5dummyv,@function
        .size           _Z5dummyv,(.L_x_22 - _Z5dummyv)
        .other          _Z5dummyv,@"STO_CUDA_ENTRY STV_DEFAULT"
_Z5dummyv:
.text._Z5dummyv:
[----:B------:R-:W-:Y:S01]  /*0000*/  LDC R1, c[0x0][0x37c] ;  /* 0x0000df00ff017b82 */ /* 0x000fe20000000800 */
[----:B------:R-:W-:Y:S05]  /*0010*/  EXIT ;  /* 0x000000000000794d */ /* 0x000fea0003800000 */
.L_x_0:
[----:B------:R-:W-:-:S00]  /*0020*/  BRA `(.L_x_0) ;  /* 0xfffffffc00fc7947 */ /* 0x000fc0000383ffff */
[----:B------:R-:W-:-:S00]  /*0030*/  NOP ;  /* 0x0000000000007918 */ /* 0x000fc00000000000 */
        /* <DEDUP_REMOVED lines=12> */
.L_x_22:


//--------------------- .text._Z10kernel_wsp6MatrixS_S_S_iii --------------------------
	.section	.text._Z10kernel_wsp6MatrixS_S_S_iii,"ax",@progbits
	.align	128
        .global         _Z10kernel_wsp6MatrixS_S_S_iii
        .type           _Z10kernel_wsp6MatrixS_S_S_iii,@function
        .size           _Z10kernel_wsp6MatrixS_S_S_iii,(.L_x_23 - _Z10kernel_wsp6MatrixS_S_S_iii)
        .other          _Z10kernel_wsp6MatrixS_S_S_iii,@"STO_CUDA_ENTRY STV_DEFAULT"
_Z10kernel_wsp6MatrixS_S_S_iii:
.text._Z10kernel_wsp6MatrixS_S_S_iii:
[----:B------:R-:W-:Y:S01]  /*0000*/  LDC R1, c[0x0][0x37c] ;  /* 0x0000df00ff017b82 */ /* 0x000fe20000000800 */
[----:B------:R-:W0:Y:S01]  /*0010*/  S2R R13, SR_CTAID.X ;  /* 0x00000000000d7919 */ /* 0x000e220000002500 */
[----:B------:R-:W0:Y:S06]  /*0020*/  LDCU UR11, c[0x0][0x360] ;  /* 0x00006c00ff0b77ac */ /* 0x000e2c0008000800 */
[----:B------:R-:W1:Y:S01]  /*0030*/  LDC.64 R4, c[0x0][0x380] ;  /* 0x0000e000ff047b82 */ /* 0x000e620000000a00 */
[----:B------:R-:W0:Y:S01]  /*0040*/  S2R R0, SR_TID.X ;  /* 0x0000000000007919 */ /* 0x000e220000002100 */
[----:B------:R-:W2:Y:S01]  /*0050*/  LDCU UR14, c[0x0][0x364] ;  /* 0x00006c80ff0e77ac */ /* 0x000ea20008000800 */
[----:B------:R-:W2:Y:S01]  /*0060*/  S2R R3, SR_CTAID.Y ;  /* 0x0000000000037919 */ /* 0x000ea20000002600 */
[----:B------:R-:W3:Y:S01]  /*0070*/  LDCU UR7, c[0x0][0x3a0] ;  /* 0x00007400ff0777ac */ /* 0x000ee20008000800 */
[----:B------:R-:W2:Y:S01]  /*0080*/  S2R R12, SR_TID.Y ;  /* 0x00000000000c7919 */ /* 0x000ea20000002200 */
[----:B------:R-:W4:Y:S01]  /*0090*/  LDCU.64 UR12, c[0x0][0x358] ;  /* 0x00006b00ff0c77ac */ /* 0x000f220008000a00 */
[----:B0-----:R-:W-:-:S02]  /*00a0*/  IMAD R13, R13, UR11, R0 ;  /* 0x0000000b0d0d7c24 */ /* 0x001fc4000f8e0200 */
[----:B--2---:R-:W-:-:S04]  /*00b0*/  IMAD R18, R3, UR14, R12 ;  /* 0x0000000e03127c24 */ /* 0x004fc8000f8e020c */
[----:B---3--:R-:W-:-:S04]  /*00c0*/  IMAD R3, R13, UR7, R18 ;  /* 0x000000070d037c24 */ /* 0x008fc8000f8e0212 */
[----:B-1----:R-:W-:-:S05]  /*00d0*/  IMAD.WIDE R2, R3, 0x4, R4 ;  /* 0x0000000403027825 */ /* 0x002fca00078e0204 */
[----:B----4-:R0:W2:Y:S01]  /*00e0*/  LDG.E R6, desc[UR12][R2.64] ;  /* 0x0000000c02067981 */ /* 0x0100a2000c1e1900 */
[----:B------:R-:W1:Y:S01]  /*00f0*/  S2UR UR6, SR_CgaCtaId ;  /* 0x00000000000679c3 */ /* 0x000e620000008800 */
[----:B------:R-:W-:Y:S01]  /*0100*/  UMOV UR4, 0x400 ;  /* 0x0000040000047882 */ /* 0x000fe20000000000 */
[----:B------:R-:W-:Y:S01]  /*0110*/  VIMNMX R8, PT, PT, R13, R18, !PT ;  /* 0x000000120d087248 */ /* 0x000fe20007fe0100 */
[----:B------:R-:W-:Y:S01]  /*0120*/  UIADD3 UR5, UPT, UPT, UR4, 0x2000, URZ ;  /* 0x0000200004057890 */ /* 0x000fe2000fffe0ff */
[----:B------:R-:W-:Y:S02]  /*0130*/  IMAD R14, R18, UR7, R13 ;  /* 0x00000007120e7c24 */ /* 0x000fe4000f8e020d */
[----:B------:R-:W-:Y:S02]  /*0140*/  ISETP.GE.AND P0, PT, R8, UR7, PT ;  /* 0x0000000708007c0c */ /* 0x000fe4000bf06270 */
[----:B0-----:R-:W0:Y:S01]  /*0150*/  LDC.64 R2, c[0x0][0x390] ;  /* 0x0000e400ff027b82 */ /* 0x001e220000000a00 */
[----:B-1----:R-:W-:-:S06]  /*0160*/  ULEA UR5, UR6, UR5, 0x18 ;  /* 0x0000000506057291 */ /* 0x002fcc000f8ec0ff */
[----:B------:R-:W-:Y:S01]  /*0170*/  LEA R7, R12, UR5, 0x7 ;  /* 0x000000050c077c11 */ /* 0x000fe2000f8e38ff */
[----:B0-----:R-:W-:-:S03]  /*0180*/  IMAD.WIDE R2, R14, 0x4, R2 ;  /* 0x000000040e027825 */ /* 0x001fc600078e0202 */
[----:B------:R-:W-:Y:S01]  /*0190*/  LEA R7, R0, R7, 0x2 ;  /* 0x0000000700077211 */ /* 0x000fe200078e10ff */
[----:B------:R-:W0:Y:S04]  /*01a0*/  LDCU UR5, c[0x0][0x3a8] ;  /* 0x00007500ff0577ac */ /* 0x000e280008000800 */
[----:B--2---:R-:W-:Y:S01]  /*01b0*/  STS [R7], R6 ;  /* 0x0000000607007388 */ /* 0x004fe20000000800 */
[----:B------:R-:W-:Y:S06]  /*01c0*/  BAR.SYNC.DEFER_BLOCKING 0x0 ;  /* 0x0000000000007b1d */ /* 0x000fec0000010000 */
[----:B------:R-:W1:Y:S04]  /*01d0*/  @!P0 LDS R9, [R7] ;  /* 0x0000000007098984 */ /* 0x000e680000000800 */
[----:B-1----:R1:W-:Y:S01]  /*01e0*/  @!P0 STG.E desc[UR12][R2.64], R9 ;  /* 0x0000000902008986 */ /* 0x0023e2000c10190c */
[----:B------:R-:W-:Y:S06]  /*01f0*/  BAR.SYNC.DEFER_BLOCKING 0x0 ;  /* 0x0000000000007b1d */ /* 0x000fec0000010000 */
[----:B------:R-:W2:Y:S01]  /*0200*/  LDG.E R11, desc[UR12][R2.64] ;  /* 0x0000000c020b7981 */ /* 0x000ea2000c1e1900 */
[----:B0-----:R-:W-:-:S02]  /*0210*/  I2FP.F32.S32 R6, UR5 ;  /* 0x0000000500067c45 */ /* 0x001fc40008201400 */
[----:B------:R-:W-:-:S13]  /*0220*/  ISETP.GE.AND P0, PT, R8, UR7, PT ;  /* 0x0000000708007c0c */ /* 0x000fda000bf06270 */
[----:B------:R-:W-:-:S04]  /*0230*/  @!P0 IMAD.WIDE R4, R14, 0x4, R4 ;  /* 0x000000040e048825 */ /* 0x000fc800078e0204 */
[----:B--2---:R-:W-:-:S05]  /*0240*/  FMUL R11, R6, R11 ;  /* 0x0000000b060b7220 */ /* 0x004fca0000400000 */
[----:B------:R1:W-:Y:S01]  /*0250*/  STG.E desc[UR12][R2.64], R11 ;  /* 0x0000000b02007986 */ /* 0x0003e2000c10190c */
[----:B------:R-:W-:Y:S06]  /*0260*/  BAR.SYNC.DEFER_BLOCKING 0x0 ;  /* 0x0000000000007b1d */ /* 0x000fec0000010000 */
[----:B------:R-:W2:Y:S04]  /*0270*/  @!P0 LDG.E R5, desc[UR12][R4.64] ;  /* 0x0000000c04058981 */ /* 0x000ea8000c1e1900 */
[----:B------:R-:W2:Y:S01]  /*0280*/  @!P0 LDG.E R6, desc[UR12][R2.64] ;  /* 0x0000000c02068981 */ /* 0x000ea2000c1e1900 */
[----:B------:R-:W-:Y:S01]  /*0290*/  UIADD3 UR5, UPT, UPT, UR4, 0x1000, URZ ;  /* 0x0000100004057890 */ /* 0x000fe2000fffe0ff */
[----:B------:R-:W-:Y:S01]  /*02a0*/  HFMA2 R8, -RZ, RZ, 0, 0 ;  /* 0x00000000ff087431 */ /* 0x000fe200000001ff */
[----:B------:R-:W-:Y:S01]  /*02b0*/  ULEA UR4, UR6, UR4, 0x18 ;  /* 0x0000000406047291 */ /* 0x000fe2000f8ec0ff */
[----:B------:R-:W-:Y:S01]  /*02c0*/  IMAD.MOV.U32 R15, RZ, RZ, RZ ;  /* 0x000000ffff0f7224 */ /* 0x000fe200078e00ff */
[----:B------:R-:W-:Y:S01]  /*02d0*/  ULEA UR5, UR6, UR5, 0x18 ;  /* 0x0000000506057291 */ /* 0x000fe2000f8ec0ff */
[----:B------:R-:W-:Y:S01]  /*02e0*/  IMAD R18, R18, UR7, R0 ;  /* 0x0000000712127c24 */ /* 0x000fe2000f8e0200 */
[----:B------:R-:W-:-:S02]  /*02f0*/  ULOP3.LUT UR10, UR11, 0x7, URZ, 0xc0, !UPT ;  /* 0x000000070b0a7892 */ /* 0x000fc4000f8ec0ff */
[----:B------:R-:W-:Y:S01]  /*0300*/  LEA R17, R12, UR4, 0x7 ;  /* 0x000000040c117c11 */ /* 0x000fe2000f8e38ff */
[----:B------:R-:W-:Y:S01]  /*0310*/  UIMAD UR9, UR7, UR7, URZ ;  /* 0x00000007070972a4 */ /* 0x000fe2000f8e02ff */
[----:B------:R-:W-:Y:S01]  /*0320*/  LEA R16, R0, UR5, 0x2 ;  /* 0x0000000500107c11 */ /* 0x000fe2000f8e10ff */
[----:B--2---:R-:W-:-:S05]  /*0330*/  @!P0 FADD R7, R6, R5 ;  /* 0x0000000506078221 */ /* 0x004fca0000000000 */
[----:B------:R1:W-:Y:S01]  /*0340*/  @!P0 STG.E desc[UR12][R2.64], R7 ;  /* 0x0000000702008986 */ /* 0x0003e2000c10190c */
[----:B------:R-:W-:Y:S06]  /*0350*/  BAR.SYNC.DEFER_BLOCKING 0x0 ;  /* 0x0000000000007b1d */ /* 0x000fec0000010000 */
.L_x_6:
[----:B0-----:R-:W0:Y:S01]  /*0360*/  LDCU UR4, c[0x0][0x3a0] ;  /* 0x00007400ff0477ac */ /* 0x001e220008000800 */
[C---:B------:R-:W-:Y:S01]  /*0370*/  IMAD R10, R15.reuse, UR14, R12 ;  /* 0x0000000e0f0a7c24 */ /* 0x040fe2000f8e020c */
[----:B------:R-:W-:Y:S01]  /*0380*/  MOV R19, RZ ;  /* 0x000000ff00137202 */ /* 0x000fe20000000f00 */
[----:B-1----:R-:W-:-:S05]  /*0390*/  IMAD R11, R15, UR11, R18 ;  /* 0x0000000b0f0b7c24 */ /* 0x002fca000f8e0212 */
[----:B------:R-:W-:Y:S01]  /*03a0*/  ISETP.GE.U32.AND P1, PT, R11, UR9, PT ;  /* 0x000000090b007c0c */ /* 0x000fe2000bf26070 */
[----:B0-----:R-:W-:-:S05]  /*03b0*/  IMAD R4, R13, UR4, R10 ;  /* 0x000000040d047c24 */ /* 0x001fca000f8e020a */
[----:B------:R-:W-:-:S07]  /*03c0*/  ISETP.GE.U32.AND P2, PT, R4, UR9, PT ;  /* 0x0000000904007c0c */ /* 0x000fce000bf46070 */
[----:B--2---:R-:W0:Y:S08]  /*03d0*/  @!P1 LDC.64 R4, c[0x0][0x380] ;  /* 0x0000e000ff049b82 */ /* 0x004e300000000a00 */
[----:B------:R-:W1:Y:S01]  /*03e0*/  @!P2 LDC.64 R6, c[0x0][0x388] ;  /* 0x0000e200ff06ab82 */ /* 0x000e620000000a00 */
[----:B------:R-:W-:Y:S02]  /*03f0*/  @!P2 IMAD R9, R10, UR4, R13 ;  /* 0x000000040a09ac24 */ /* 0x000fe4000f8e020d */
[----:B------:R-:W-:-:S02]  /*0400*/  IMAD.MOV.U32 R10, RZ, RZ, RZ ;  /* 0x000000ffff0a7224 */ /* 0x000fc400078e00ff */
[----:B0-----:R-:W-:-:S05]  /*0410*/  @!P1 IMAD.WIDE.U32 R4, R11, 0x4, R4 ;  /* 0x000000040b049825 */ /* 0x001fca00078e0004 */
[----:B------:R-:W2:Y:S01]  /*0420*/  @!P1 LDG.E R10, desc[UR12][R4.64] ;  /* 0x0000000c040a9981 */ /* 0x000ea2000c1e1900 */
[----:B-1----:R-:W-:-:S05]  /*0430*/  @!P2 IMAD.WIDE.U32 R6, R9, 0x4, R6 ;  /* 0x000000040906a825 */ /* 0x002fca00078e0006 */
[----:B---3--:R-:W3:Y:S01]  /*0440*/  @!P2 LDG.E R19, desc[UR12][R6.64] ;  /* 0x0000000c0613a981 */ /* 0x008ee2000c1e1900 */
[----:B------:R-:W-:Y:S01]  /*0450*/  LEA R9, R12, UR5, 0x7 ;  /* 0x000000050c097c11 */ /* 0x000fe2000f8e38ff */
[----:B------:R-:W-:-:S03]  /*0460*/  IMAD R11, R0, 0x4, R17 ;  /* 0x00000004000b7824 */ /* 0x000fc600078e0211 */
[----:B------:R-:W-:Y:S01]  /*0470*/  LEA R20, R0, R9, 0x2 ;  /* 0x0000000900147211 */ /* 0x000fe200078e10ff */
[----:B------:R-:W-:Y:S01]  /*0480*/  UISETP.GE.U32.AND UP0, UPT, UR11, 0x8, UPT ;  /* 0x000000080b00788c */ /* 0x000fe2000bf06070 */
[----:B------:R-:W-:Y:S01]  /*0490*/  IMAD.MOV.U32 R9, RZ, RZ, RZ ;  /* 0x000000ffff097224 */ /* 0x000fe200078e00ff */
[----:B--2---:R0:W-:Y:S04]  /*04a0*/  STS [R11], R10 ;  /* 0x0000000a0b007388 */ /* 0x0041e80000000800 */
[----:B---3--:R0:W-:Y:S01]  /*04b0*/  STS [R20], R19 ;  /* 0x0000001314007388 */ /* 0x0081e20000000800 */
[----:B------:R-:W-:Y:S06]  /*04c0*/  BAR.SYNC.DEFER_BLOCKING 0x0 ;  /* 0x0000000000007b1d */ /* 0x000fec0000010000 */
[----:B----4-:R-:W-:Y:S05]  /*04d0*/  BRA.U !UP0, `(.L_x_1) ;  /* 0x0000000108d07547 */ /* 0x010fea000b800000 */
[----:B------:R-:W1:Y:S01]  /*04e0*/  S2UR UR7, SR_CgaCtaId ;  /* 0x00000000000779c3 */ /* 0x000e620000008800 */
[----:B------:R-:W-:Y:S01]  /*04f0*/  UMOV UR5, 0x400 ;  /* 0x0000040000057882 */ /* 0x000fe20000000000 */
[----:B------:R-:W-:Y:S02]  /*0500*/  ULOP3.LUT UR4, UR11, 0xfffffff8, URZ, 0xc0, !UPT ;  /* 0xfffffff80b047892 */ /* 0x000fe4000f8ec0ff */
[----:B------:R-:W-:Y:S02]  /*0510*/  UIADD3 UR6, UPT, UPT, UR5, 0x1000, URZ ;  /* 0x0000100005067890 */ /* 0x000fe4000fffe0ff */
[----:B------:R-:W-:Y:S02]  /*0520*/  UIADD3 UR4, UPT, UPT, -UR4, URZ, URZ ;  /* 0x000000ff04047290 */ /* 0x000fe4000fffe1ff */
[----:B-1----:R-:W-:Y:S02]  /*0530*/  ULEA UR8, UR7, UR5, 0x18 ;  /* 0x0000000507087291 */ /* 0x002fe4000f8ec0ff */
[----:B------:R-:W-:-:S02]  /*0540*/  ULEA UR5, UR7, UR6, 0x18 ;  /* 0x0000000607057291 */ /* 0x000fc4000f8ec0ff */
[----:B------:R-:W-:Y:S02]  /*0550*/  ULOP3.LUT UR6, UR11, 0x7f8, URZ, 0xc0, !UPT ;  /* 0x000007f80b067892 */ /* 0x000fe4000f8ec0ff */
[----:B------:R-:W-:Y:S02]  /*0560*/  LEA R17, R12, UR8, 0x7 ;  /* 0x000000080c117c11 */ /* 0x000fe4000f8e38ff */
[----:B------:R-:W-:Y:S02]  /*0570*/  LEA R16, R0, UR5, 0x2 ;  /* 0x0000000500107c11 */ /* 0x000fe4000f8e10ff */
[----:B0-----:R-:W-:Y:S02]  /*0580*/  IADD3 R19, PT, PT, R17, 0x10, RZ ;  /* 0x0000001011137810 */ /* 0x001fe40007ffe0ff */
[----:B------:R-:W-:-:S07]  /*0590*/  IADD3 R20, PT, PT, R16, 0x200, RZ ;  /* 0x0000020010147810 */ /* 0x000fce0007ffe0ff */
.L_x_2:
[----:B------:R-:W-:Y:S01]  /*05a0*/  LDS R9, [R20+-0x200] ;  /* 0xfffe000014097984 */ /* 0x000fe20000000800 */
[----:B0-----:R-:W-:Y:S01]  /*05b0*/  I2FP.F32.S32 R11, R8 ;  /* 0x00000008000b7245 */ /* 0x001fe20000201400 */
[----:B------:R-:W-:Y:S02]  /*05c0*/  UIADD3 UR4, UPT, UPT, UR4, 0x8, URZ ;  /* 0x0000000804047890 */ /* 0x000fe4000fffe0ff */
[----:B------:R-:W0:Y:S02]  /*05d0*/  LDS.128 R4, [R19+-0x10] ;  /* 0xfffff00013047984 */ /* 0x000e240000000c00 */
[----:B------:R-:W-:Y:S02]  /*05e0*/  UISETP.NE.AND UP0, UPT, UR4, URZ, UPT ;  /* 0x000000ff0400728c */ /* 0x000fe4000bf05270 */
[----:B------:R-:W1:Y:S04]  /*05f0*/  LDS R10, [R20+-0x180] ;  /* 0xfffe8000140a7984 */ /* 0x000e680000000800 */
[----:B------:R-:W-:Y:S04]  /*0600*/  LDS R22, [R20+-0x80] ;  /* 0xffff800014167984 */ /* 0x000fe80000000800 */
[----:B------:R-:W-:Y:S01]  /*0610*/  LDS R23, [R20] ;  /* 0x0000000014177984 */ /* 0x000fe20000000800 */
[----:B0-----:R-:W-:-:S03]  /*0620*/  FFMA R4, R4, R9, R11 ;  /* 0x0000000904047223 */ /* 0x001fc6000000000b */
[----:B------:R-:W0:Y:S03]  /*0630*/  LDS R11, [R20+-0x100] ;  /* 0xffff0000140b7984 */ /* 0x000e260000000800 */
[----:B------:R-:W2:Y:S02]  /*0640*/  F2I.TRUNC.NTZ R4, R4 ;  /* 0x0000000400047305 */ /* 0x000ea4000020f100 */
[----:B--2---:R-:W-:Y:S02]  /*0650*/  I2FP.F32.S32 R9, R4 ;  /* 0x0000000400097245 */ /* 0x004fe40000201400 */
[----:B------:R-:W-:Y:S03]  /*0660*/  LDS R4, [R20+0x80] ;  /* 0x0000800014047984 */ /* 0x000fe60000000800 */
[----:B-1----:R-:W-:-:S06]  /*0670*/  FFMA R5, R10, R5, R9 ;  /* 0x000000050a057223 */ /* 0x002fcc0000000009 */
[----:B------:R-:W1:Y:S02]  /*0680*/  F2I.TRUNC.NTZ R5, R5 ;  /* 0x0000000500057305 */ /* 0x000e64000020f100 */
[----:B-1----:R-:W-:-:S05]  /*0690*/  I2FP.F32.S32 R8, R5 ;  /* 0x0000000500087245 */ /* 0x002fca0000201400 */
[----:B0-----:R-:W-:Y:S02]  /*06a0*/  FFMA R6, R11, R6, R8 ;  /* 0x000000060b067223 */ /* 0x001fe40000000008 */
[----:B------:R0:W1:Y:S04]  /*06b0*/  LDS.128 R8, [R19] ;  /* 0x0000000013087984 */ /* 0x0000680000000c00 */
[----:B------:R-:W2:Y:S01]  /*06c0*/  F2I.TRUNC.NTZ R6, R6 ;  /* 0x0000000600067305 */ /* 0x000ea2000020f100 */
[----:B0-----:R-:W-:Y:S01]  /*06d0*/  VIADD R19, R19, 0x20 ;  /* 0x0000002013137836 */ /* 0x001fe20000000000 */
[----:B--2---:R-:W-:-:S05]  /*06e0*/  I2FP.F32.S32 R21, R6 ;  /* 0x0000000600157245 */ /* 0x004fca0000201400 */
[----:B------:R-:W-:-:S06]  /*06f0*/  FFMA R7, R22, R7, R21 ;  /* 0x0000000716077223 */ /* 0x000fcc0000000015 */
[----:B------:R-:W0:Y:S02]  /*0700*/  F2I.TRUNC.NTZ R7, R7 ;  /* 0x0000000700077305 */ /* 0x000e24000020f100 */
[----:B0-----:R-:W-:-:S05]  /*0710*/  I2FP.F32.S32 R5, R7 ;  /* 0x0000000700057245 */ /* 0x001fca0000201400 */
[----:B-1----:R-:W-:Y:S02]  /*0720*/  FFMA R5, R8, R23, R5 ;  /* 0x0000001708057223 */ /* 0x002fe40000000005 */
[----:B------:R-:W0:Y:S04]  /*0730*/  LDS R23, [R20+0x100] ;  /* 0x0001000014177984 */ /* 0x000e280000000800 */
[----:B------:R-:W1:Y:S01]  /*0740*/  F2I.TRUNC.NTZ R5, R5 ;  /* 0x0000000500057305 */ /* 0x000e62000020f100 */
[----:B------:R2:W3:Y:S02]  /*0750*/  LDS R8, [R20+0x180] ;  /* 0x0001800014087984 */ /* 0x0004e40000000800 */
[----:B--2---:R-:W-:Y:S02]  /*0760*/  IADD3 R20, PT, PT, R20, 0x400, RZ ;  /* 0x0000040014147810 */ /* 0x004fe40007ffe0ff */
[----:B-1----:R-:W-:-:S05]  /*0770*/  I2FP.F32.S32 R21, R5 ;  /* 0x0000000500157245 */ /* 0x002fca0000201400 */
[----:B------:R-:W-:-:S06]  /*0780*/  FFMA R4, R4, R9, R21 ;  /* 0x0000000904047223 */ /* 0x000fcc0000000015 */
[----:B------:R-:W1:Y:S02]  /*0790*/  F2I.TRUNC.NTZ R4, R4 ;  /* 0x0000000400047305 */ /* 0x000e64000020f100 */
[----:B-1----:R-:W-:-:S05]  /*07a0*/  I2FP.F32.S32 R6, R4 ;  /* 0x0000000400067245 */ /* 0x002fca0000201400 */
[----:B0-----:R-:W-:-:S06]  /*07b0*/  FFMA R6, R23, R10, R6 ;  /* 0x0000000a17067223 */ /* 0x001fcc0000000006 */
[----:B------:R-:W0:Y:S02]  /*07c0*/  F2I.TRUNC.NTZ R6, R6 ;  /* 0x0000000600067305 */ /* 0x000e24000020f100 */
[----:B0-----:R-:W-:-:S05]  /*07d0*/  I2FP.F32.S32 R7, R6 ;  /* 0x0000000600077245 */ /* 0x001fca0000201400 */
[----:B---3--:R-:W-:-:S06]  /*07e0*/  FFMA R8, R8, R11, R7 ;  /* 0x0000000b08087223 */ /* 0x008fcc0000000007 */
[----:B------:R-:W0:Y:S01]  /*07f0*/  F2I.TRUNC.NTZ R8, R8 ;  /* 0x0000000800087305 */ /* 0x000e22000020f100 */
[----:B------:R-:W-:Y:S05]  /*0800*/  BRA.U UP0, `(.L_x_2) ;  /* 0xfffffffd00647547 */ /* 0x000fea000b83ffff */
[----:B------:R-:W-:-:S07]  /*0810*/  MOV R9, UR6 ;  /* 0x0000000600097c02 */ /* 0x000fce0008000f00 */
.L_x_1:
[----:B------:R-:W-:-:S09]  /*0820*/  UISETP.NE.AND UP0, UPT, UR10, URZ, UPT ;  /* 0x000000ff0a00728c */ /* 0x000fd2000bf05270 */
[----:B------:R-:W-:Y:S05]  /*0830*/  BRA.U !UP0, `(.L_x_3) ;  /* 0x0000000108c87547 */ /* 0x000fea000b800000 */
[----:B------:R-:W-:Y:S02]  /*0840*/  UIADD3 UR4, UPT, UPT, UR10, -0x1, URZ ;  /* 0xffffffff0a047890 */ /* 0x000fe4000fffe0ff */
[----:B------:R-:W-:Y:S02]  /*0850*/  ULOP3.LUT UP1, UR6, UR11, 0x3, URZ, 0xc0, !UPT ;  /* 0x000000030b067892 */ /* 0x000fe4000f82c0ff */
[----:B------:R-:W-:-:S09]  /*0860*/  UISETP.GE.U32.AND UP0, UPT, UR4, 0x3, UPT ;  /* 0x000000030400788c */ /* 0x000fd2000bf06070 */
[----:B------:R-:W-:Y:S05]  /*0870*/  BRA.U !UP0, `(.L_x_4) ;  /* 0x0000000108547547 */ /* 0x000fea000b800000 */
[C---:B0-----:R-:W-:Y:S01]  /*0880*/  IMAD R11, R9.reuse, 0x80, R16 ;  /* 0x00000080090b7824 */ /* 0x041fe200078e0210 */
[C---:B------:R-:W-:Y:S02]  /*0890*/  LEA R10, R9.reuse, R17, 0x2 ;  /* 0x00000011090a7211 */ /* 0x040fe400078e10ff */
[----:B------:R-:W-:Y:S02]  /*08a0*/  I2FP.F32.S32 R19, R8 ;  /* 0x0000000800137245 */ /* 0x000fe40000201400 */
[----:B------:R-:W-:Y:S01]  /*08b0*/  LDS R7, [R11] ;  /* 0x000000000b077984 */ /* 0x000fe20000000800 */
[----:B------:R-:W-:-:S03]  /*08c0*/  IADD3 R9, PT, PT, R9, 0x4, RZ ;  /* 0x0000000409097810 */ /* 0x000fc60007ffe0ff */
[----:B------:R-:W0:Y:S04]  /*08d0*/  LDS.64 R4, [R10] ;  /* 0x000000000a047984 */ /* 0x000e280000000a00 */
[----:B------:R-:W1:Y:S04]  /*08e0*/  LDS R20, [R11+0x80] ;  /* 0x000080000b147984 */ /* 0x000e680000000800 */
[----:B------:R-:W-:Y:S04]  /*08f0*/  LDS R21, [R11+0x100] ;  /* 0x000100000b157984 */ /* 0x000fe80000000800 */
[----:B------:R-:W-:Y:S01]  /*0900*/  LDS R8, [R11+0x180] ;  /* 0x000180000b087984 */ /* 0x000fe20000000800 */
[----:B0-----:R-:W-:-:S03]  /*0910*/  FFMA R4, R4, R7, R19 ;  /* 0x0000000704047223 */ /* 0x001fc60000000013 */
[----:B------:R-:W0:Y:S03]  /*0920*/  LDS.64 R6, [R10+0x8] ;  /* 0x000008000a067984 */ /* 0x000e260000000a00 */
[----:B------:R-:W2:Y:S02]  /*0930*/  F2I.TRUNC.NTZ R4, R4 ;  /* 0x0000000400047305 */ /* 0x000ea4000020f100 */
[----:B--2---:R-:W-:-:S05]  /*0940*/  I2FP.F32.S32 R19, R4 ;  /* 0x0000000400137245 */ /* 0x004fca0000201400 */
[----:B-1----:R-:W-:-:S06]  /*0950*/  FFMA R5, R20, R5, R19 ;  /* 0x0000000514057223 */ /* 0x002fcc0000000013 */
[----:B------:R-:W1:Y:S02]  /*0960*/  F2I.TRUNC.NTZ R5, R5 ;  /* 0x0000000500057305 */ /* 0x000e64000020f100 */
[----:B-1----:R-:W-:-:S05]  /*0970*/  I2FP.F32.S32 R19, R5 ;  /* 0x0000000500137245 */ /* 0x002fca0000201400 */
[----:B0-----:R-:W-:-:S06]  /*0980*/  FFMA R6, R6, R21, R19 ;  /* 0x0000001506067223 */ /* 0x001fcc0000000013 */
[----:B------:R-:W0:Y:S02]  /*0990*/  F2I.TRUNC.NTZ R6, R6 ;  /* 0x0000000600067305 */ /* 0x000e24000020f100 */
[----:B0-----:R-:W-:-:S05]  /*09a0*/  I2FP.F32.S32 R19, R6 ;  /* 0x0000000600137245 */ /* 0x001fca0000201400 */
[----:B------:R-:W-:-:S06]  /*09b0*/  FFMA R8, R8, R7, R19 ;  /* 0x0000000708087223 */ /* 0x000fcc0000000013 */
[----:B------:R-:W1:Y:S02]  /*09c0*/  F2I.TRUNC.NTZ R8, R8 ;  /* 0x0000000800087305 */ /* 0x000e64000020f100 */
.L_x_4:
[----:B------:R-:W-:Y:S05]  /*09d0*/  BRA.U !UP1, `(.L_x_3) ;  /* 0x0000000109607547 */ /* 0x000fea000b800000 */
[----:B------:R-:W-:Y:S02]  /*09e0*/  UISETP.NE.AND UP0, UPT, UR6, 0x1, UPT ;  /* 0x000000010600788c */ /* 0x000fe4000bf05270 */
[----:B------:R-:W-:-:S04]  /*09f0*/  ULOP3.LUT UR4, UR11, 0x1, URZ, 0xc0, !UPT ;  /* 0x000000010b047892 */ /* 0x000fc8000f8ec0ff */
[----:B------:R-:W-:-:S03]  /*0a00*/  UISETP.NE.U32.AND UP1, UPT, UR4, 0x1, UPT ;  /* 0x000000010400788c */ /* 0x000fc6000bf25070 */
[----:B------:R-:W-:Y:S08]  /*0a10*/  BRA.U !UP0, `(.L_x_5) ;  /* 0x0000000108307547 */ /* 0x000ff0000b800000 */
[C---:B------:R-:W-:Y:S01]  /*0a20*/  LEA R4, R9.reuse, R17, 0x2 ;  /* 0x0000001109047211 */ /* 0x040fe200078e10ff */
[C---:B------:R-:W-:Y:S01]  /*0a30*/  IMAD R6, R9.reuse, 0x80, R16 ;  /* 0x0000008009067824 */ /* 0x040fe200078e0210 */
[----:B01----:R-:W-:Y:S02]  /*0a40*/  I2FP.F32.S32 R11, R8 ;  /* 0x00000008000b7245 */ /* 0x003fe40000201400 */
[----:B------:R-:W-:Y:S02]  /*0a50*/  IADD3 R9, PT, PT, R9, 0x2, RZ ;  /* 0x0000000209097810 */ /* 0x000fe40007ffe0ff */
[----:B------:R-:W-:Y:S04]  /*0a60*/  LDS R7, [R6] ;  /* 0x0000000006077984 */ /* 0x000fe80000000800 */
[----:B------:R-:W0:Y:S04]  /*0a70*/  LDS.64 R4, [R4] ;  /* 0x0000000004047984 */ /* 0x000e280000000a00 */
[----:B------:R-:W1:Y:S01]  /*0a80*/  LDS R10, [R6+0x80] ;  /* 0x00008000060a7984 */ /* 0x000e620000000800 */
[----:B0-----:R-:W-:-:S06]  /*0a90*/  FFMA R7, R4, R7, R11 ;  /* 0x0000000704077223 */ /* 0x001fcc000000000b */
[----:B------:R-:W0:Y:S02]  /*0aa0*/  F2I.TRUNC.NTZ R7, R7 ;  /* 0x0000000700077305 */ /* 0x000e24000020f100 */
[----:B0-----:R-:W-:-:S05]  /*0ab0*/  I2FP.F32.S32 R11, R7 ;  /* 0x00000007000b7245 */ /* 0x001fca0000201400 */
[----:B-1----:R-:W-:-:S04]  /*0ac0*/  FFMA R5, R10, R5, R11 ;  /* 0x000000050a057223 */ /* 0x002fc8000000000b */
[----:B------:R2:W3:Y:S03]  /*0ad0*/  F2I.TRUNC.NTZ R8, R5 ;  /* 0x0000000500087305 */ /* 0x0004e6000020f100 */
.L_x_5:
[----:B------:R-:W-:Y:S05]  /*0ae0*/  BRA.U UP1, `(.L_x_3) ;  /* 0x00000001011c7547 */ /* 0x000fea000b800000 */
[C---:B------:R-:W-:Y:S01]  /*0af0*/  IMAD R4, R9.reuse, 0x4, R17 ;  /* 0x0000000409047824 */ /* 0x040fe200078e0211 */
[----:B------:R-:W-:Y:S02]  /*0b00*/  LEA R9, R9, R16, 0x7 ;  /* 0x0000001009097211 */ /* 0x000fe400078e38ff */
[----:B0123--:R-:W-:-:S03]  /*0b10*/  I2FP.F32.S32 R5, R8 ;  /* 0x0000000800057245 */ /* 0x00ffc60000201400 */
[----:B------:R-:W-:Y:S04]  /*0b20*/  LDS R4, [R4] ;  /* 0x0000000004047984 */ /* 0x000fe80000000800 */
[----:B------:R-:W0:Y:S02]  /*0b30*/  LDS R9, [R9] ;  /* 0x0000000009097984 */ /* 0x000e240000000800 */
[----:B0-----:R-:W-:-:S06]  /*0b40*/  FFMA R8, R4, R9, R5 ;  /* 0x0000000904087223 */ /* 0x001fcc0000000005 */
[----:B------:R-:W4:Y:S02]  /*0b50*/  F2I.TRUNC.NTZ R8, R8 ;  /* 0x0000000800087305 */ /* 0x000f24000020f100 */
.L_x_3:
[----:B------:R-:W5:Y:S01]  /*0b60*/  LDCU UR4, c[0x0][0x370] ;  /* 0x00006e00ff0477ac */ /* 0x000f620008000800 */
[----:B------:R-:W-:Y:S01]  /*0b70*/  IADD3 R15, PT, PT, R15, 0x1, RZ ;  /* 0x000000010f0f7810 */ /* 0x000fe20007ffe0ff */
[----:B------:R-:W-:Y:S03]  /*0b80*/  BAR.SYNC.DEFER_BLOCKING 0x0 ;  /* 0x0000000000007b1d */ /* 0x000fe60000010000 */
[----:B-----5:R-:W-:-:S13]  /*0b90*/  ISETP.NE.AND P1, PT, R15, UR4, PT ;  /* 0x000000040f007c0c */ /* 0x020fda000bf25270 */
[----:B------:R-:W-:Y:S05]  /*0ba0*/  @P1 BRA `(.L_x_6) ;  /* 0xfffffff400ec1947 */ /* 0x000fea000383ffff */
[----:B--2---:R-:W2:Y:S01]  /*0bb0*/  LDC.64 R4, c[0x0][0x398] ;  /* 0x0000e600ff047b82 */ /* 0x004ea20000000a00 */
[----:B01-34-:R-:W-:Y:S01]  /*0bc0*/  @!P0 I2FP.F32.S32 R11, R8 ;  /* 0x00000008000b8245 */ /* 0x01bfe20000201400 */
[----:B------:R-:W0:Y:S06]  /*0bd0*/  LDCU UR4, c[0x0][0x3a4] ;  /* 0x00007480ff0477ac */ /* 0x000e2c0008000800 */
[----:B------:R-:W1:Y:S01]  /*0be0*/  LDC.64 R6, c[0x0][0x388] ;  /* 0x0000e200ff067b82 */ /* 0x000e620000000a00 */
[----:B--2---:R-:W-:-:S05]  /*0bf0*/  IMAD.WIDE R4, R14, 0x4, R4 ;  /* 0x000000040e047825 */ /* 0x004fca00078e0204 */
[----:B------:R2:W-:Y:S02]  /*0c00*/  @!P0 STG.E desc[UR12][R4.64], R11 ;  /* 0x0000000b04008986 */ /* 0x0005e4000c10190c */
[----:B------:R-:W-:Y:S06]  /*0c10*/  BAR.SYNC.DEFER_BLOCKING 0x0 ;  /* 0x0000000000007b1d */ /* 0x000fec0000010000 */
[----:B------:R-:W3:Y:S04]  /*0c20*/  @!P0 LDG.E R0, desc[UR12][R2.64] ;  /* 0x0000000c02008981 */ /* 0x000ee8000c1e1900 */
[----:B------:R-:W3:Y:S01]  /*0c30*/  @!P0 LDG.E R9, desc[UR12][R4.64] ;  /* 0x0000000c04098981 */ /* 0x000ee2000c1e1900 */
[----:B-1----:R-:W-:-:S04]  /*0c40*/  IMAD.WIDE R14, R14, 0x4, R6 ;  /* 0x000000040e0e7825 */ /* 0x002fc800078e0206 */
[----:B---3--:R-:W-:-:S05]  /*0c50*/  @!P0 FADD R9, R0, R9 ;  /* 0x0000000900098221 */ /* 0x008fca0000000000 */
[----:B------:R2:W-:Y:S01]  /*0c60*/  @!P0 STG.E desc[UR12][R2.64], R9 ;  /* 0x0000000902008986 */ /* 0x0005e2000c10190c */
[----:B------:R-:W-:Y:S06]  /*0c70*/  BAR.SYNC.DEFER_BLOCKING 0x0 ;  /* 0x0000000000007b1d */ /* 0x000fec0000010000 */
[----:B------:R-:W3:Y:S01]  /*0c80*/  LDG.E R15, desc[UR12][R14.64] ;  /* 0x0000000c0e0f7981 */ /* 0x000ee2000c1e1900 */
[----:B0-----:R-:W-:Y:S01]  /*0c90*/  I2FP.F32.S32 R0, UR4 ;  /* 0x0000000400007c45 */ /* 0x001fe20008201400 */
[----:B------:R-:W-:Y:S04]  /*0ca0*/  BSSY.RECONVERGENT B0, `(.L_x_7) ;  /* 0x0000009000007945 */ /* 0x000fe80003800200 */
[----:B---3--:R-:W-:-:S05]  /*0cb0*/  FMUL R7, R0, R15 ;  /* 0x0000000f00077220 */ /* 0x008fca0000400000 */
[----:B------:R2:W-:Y:S01]  /*0cc0*/  STG.E desc[UR12][R4.64], R7 ;  /* 0x0000000704007986 */ /* 0x0005e2000c10190c */
[----:B------:R-:W-:Y:S06]  /*0cd0*/  BAR.SYNC.DEFER_BLOCKING 0x0 ;  /* 0x0000000000007b1d */ /* 0x000fec0000010000 */
[----:B------:R-:W-:Y:S05]  /*0ce0*/  @P0 BRA `(.L_x_8) ;  /* 0x0000000000100947 */ /* 0x000fea0003800000 */
[----:B--2---:R-:W2:Y:S04]  /*0cf0*/  LDG.E R5, desc[UR12][R4.64] ;  /* 0x0000000c04057981 */ /* 0x004ea8000c1e1900 */
[----:B------:R-:W2:Y:S02]  /*0d00*/  LDG.E R0, desc[UR12][R2.64] ;  /* 0x0000000c02007981 */ /* 0x000ea4000c1e1900 */
[----:B--2---:R-:W-:-:S05]  /*0d10*/  FADD R7, R0, -R5 ;  /* 0x8000000500077221 */ /* 0x004fca0000000000 */
[----:B------:R0:W-:Y:S02]  /*0d20*/  STG.E desc[UR12][R2.64], R7 ;  /* 0x0000000702007986 */ /* 0x0001e4000c10190c */
.L_x_8:
[----:B------:R-:W-:Y:S05]  /*0d30*/  BSYNC.RECONVERGENT B0 ;  /* 0x0000000000007941 */ /* 0x000fea0003800200 */
.L_x_7:
[----:B------:R-:W-:Y:S06]  /*0d40*/  BAR.SYNC.DEFER_BLOCKING 0x0 ;  /* 0x0000000000007b1d */ /* 0x000fec0000010000 */
[----:B------:R-:W-:Y:S05]  /*0d50*/  EXIT ;  /* 0x000000000000794d */ /* 0x000fea0003800000 */
.L_x_9:
        /* <DEDUP_REMOVED lines=10> */
.L_x_23:


//--------------------- .text._Z6kernel6MatrixS_S_S_iii --------------------------
	.section	.text._Z6kernel6MatrixS_S_S_iii,"ax",@progbits
	.align	128
        .global         _Z6kernel6MatrixS_S_S_iii
        .type           _Z6kernel6MatrixS_S_S_iii,@function
        .size           _Z6kernel6MatrixS_S_S_iii,(.L_x_24 - _Z6kernel6MatrixS_S_S_iii)
        .other          _Z6kernel6MatrixS_S_S_iii,@"STO_CUDA_ENTRY STV_DEFAULT"
_Z6kernel6MatrixS_S_S_iii:
.text._Z6kernel6MatrixS_S_S_iii:
[----:B------:R-:W-:Y:S01]  /*0000*/  LDC R1, c[0x0][0x37c] ;  /* 0x0000df00ff017b82 */ /* 0x000fe20000000800 */
[----:B------:R-:W0:Y:S01]  /*0010*/  S2R R0, SR_CTAID.X ;  /* 0x0000000000007919 */ /* 0x000e220000002500 */
[----:B------:R-:W0:Y:S01]  /*0020*/  LDCU UR4, c[0x0][0x360] ;  /* 0x00006c00ff0477ac */ /* 0x000e220008000800 */
[----:B------:R-:W0:Y:S01]  /*0030*/  S2R R3, SR_TID.X ;  /* 0x0000000000037919 */ /* 0x000e220000002100 */
[----:B------:R-:W1:Y:S01]  /*0040*/  LDCU UR5, c[0x0][0x364] ;  /* 0x00006c80ff0577ac */ /* 0x000e620008000800 */
[----:B------:R-:W1:Y:S01]  /*0050*/  S2R R7, SR_CTAID.Y ;  /* 0x0000000000077919 */ /* 0x000e620000002600 */
[----:B------:R-:W2:Y:S01]  /*0060*/  LDCU UR10, c[0x0][0x3a0] ;  /* 0x00007400ff0a77ac */ /* 0x000ea20008000800 */
[----:B------:R-:W1:Y:S01]  /*0070*/  S2R R2, SR_TID.Y ;  /* 0x0000000000027919 */ /* 0x000e620000002200 */
[----:B------:R-:W3:Y:S01]  /*0080*/  LDCU.64 UR8, c[0x0][0x358] ;  /* 0x00006b00ff0877ac */ /* 0x000ee20008000a00 */
[----:B0-----:R-:W-:Y:S01]  /*0090*/  IMAD R0, R0, UR4, R3 ;  /* 0x0000000400007c24 */ /* 0x001fe2000f8e0203 */
[----:B------:R-:W0:Y:S01]  /*00a0*/  LDCU UR4, c[0x0][0x3a8] ;  /* 0x00007500ff0477ac */ /* 0x000e220008000800 */
[----:B-1----:R-:W-:-:S05]  /*00b0*/  IMAD R7, R7, UR5, R2 ;  /* 0x0000000507077c24 */ /* 0x002fca000f8e0202 */
[----:B------:R-:W-:-:S04]  /*00c0*/  VIMNMX R8, PT, PT, R0, R7, !PT ;  /* 0x0000000700087248 */ /* 0x000fc80007fe0100 */
[----:B--2---:R-:W-:-:S13]  /*00d0*/  ISETP.GE.AND P0, PT, R8, UR10, PT ;  /* 0x0000000a08007c0c */ /* 0x004fda000bf06270 */
[----:B------:R-:W1:Y:S01]  /*00e0*/  @!P0 LDC.64 R4, c[0x0][0x380] ;  /* 0x0000e000ff048b82 */ /* 0x000e620000000a00 */
[----:B------:R-:W-:-:S04]  /*00f0*/  @!P0 IMAD R3, R0, UR10, R7 ;  /* 0x0000000a00038c24 */ /* 0x000fc8000f8e0207 */
[----:B-1----:R-:W-:-:S03]  /*0100*/  @!P0 IMAD.WIDE R4, R3, 0x4, R4 ;  /* 0x0000000403048825 */ /* 0x002fc600078e0204 */
[----:B------:R-:W1:Y:S03]  /*0110*/  LDC.64 R2, c[0x0][0x390] ;  /* 0x0000e400ff027b82 */ /* 0x000e660000000a00 */
[----:B---3--:R-:W2:Y:S01]  /*0120*/  @!P0 LDG.E R5, desc[UR8][R4.64] ;  /* 0x0000000804058981 */ /* 0x008ea2000c1e1900 */
[C---:B------:R-:W-:Y:S02]  /*0130*/  IMAD R15, R7.reuse, UR10, RZ ;  /* 0x0000000a070f7c24 */ /* 0x040fe4000f8e02ff */
[----:B------:R-:W-:-:S03]  /*0140*/  @!P0 IMAD R7, R7, UR10, R0 ;  /* 0x0000000a07078c24 */ /* 0x000fc6000f8e0200 */
[----:B------:R-:W-:Y:S01]  /*0150*/  IADD3 R14, PT, PT, R0, R15, RZ ;  /* 0x0000000f000e7210 */ /* 0x000fe20007ffe0ff */
[----:B-1----:R-:W-:-:S04]  /*0160*/  @!P0 IMAD.WIDE R6, R7, 0x4, R2 ;  /* 0x0000000407068825 */ /* 0x002fc800078e0202 */
[----:B------:R-:W-:Y:S01]  /*0170*/  IMAD.WIDE R2, R14, 0x4, R2 ;  /* 0x000000040e027825 */ /* 0x000fe200078e0202 */
[----:B--2---:R1:W-:Y:S01]  /*0180*/  @!P0 STG.E desc[UR8][R6.64], R5 ;  /* 0x0000000506008986 */ /* 0x0043e2000c101908 */
[----:B------:R-:W-:Y:S06]  /*0190*/  BAR.SYNC.DEFER_BLOCKING 0x0 ;  /* 0x0000000000007b1d */ /* 0x000fec0000010000 */
[----:B------:R-:W2:Y:S01]  /*01a0*/  LDG.E R9, desc[UR8][R2.64] ;  /* 0x0000000802097981 */ /* 0x000ea2000c1e1900 */
[----:B------:R-:W-:Y:S01]  /*01b0*/  ISETP.GE.AND P0, PT, R8, UR10, PT ;  /* 0x0000000a08007c0c */ /* 0x000fe2000bf06270 */
[----:B------:R-:W-:Y:S01]  /*01c0*/  BSSY.RECONVERGENT B0, `(.L_x_10) ;  /* 0x000000c000007945 */ /* 0x000fe20003800200 */
[----:B0-----:R-:W-:-:S05]  /*01d0*/  I2FP.F32.S32 R4, UR4 ;  /* 0x0000000400047c45 */ /* 0x001fca0008201400 */
[----:B--2---:R-:W-:-:S05]  /*01e0*/  FMUL R9, R4, R9 ;  /* 0x0000000904097220 */ /* 0x004fca0000400000 */
[----:B------:R1:W-:Y:S01]  /*01f0*/  STG.E desc[UR8][R2.64], R9 ;  /* 0x0000000902007986 */ /* 0x0003e2000c101908 */
[----:B------:R-:W-:Y:S06]  /*0200*/  BAR.SYNC.DEFER_BLOCKING 0x0 ;  /* 0x0000000000007b1d */ /* 0x000fec0000010000 */
[----:B------:R-:W-:Y:S05]  /*0210*/  @P0 BRA `(.L_x_11) ;  /* 0x0000000000180947 */ /* 0x000fea0003800000 */
[----:B-1----:R-:W0:Y:S01]  /*0220*/  LDC.64 R4, c[0x0][0x380] ;  /* 0x0000e000ff047b82 */ /* 0x002e220000000a00 */
[----:B------:R-:W2:Y:S01]  /*0230*/  LDG.E R6, desc[UR8][R2.64] ;  /* 0x0000000802067981 */ /* 0x000ea2000c1e1900 */
[----:B0-----:R-:W-:-:S06]  /*0240*/  IMAD.WIDE R4, R14, 0x4, R4 ;  /* 0x000000040e047825 */ /* 0x001fcc00078e0204 */
[----:B------:R-:W2:Y:S02]  /*0250*/  LDG.E R5, desc[UR8][R4.64] ;  /* 0x0000000804057981 */ /* 0x000ea4000c1e1900 */
[----:B--2---:R-:W-:-:S05]  /*0260*/  FADD R7, R6, R5 ;  /* 0x0000000506077221 */ /* 0x004fca0000000000 */
[----:B------:R0:W-:Y:S02]  /*0270*/  STG.E desc[UR8][R2.64], R7 ;  /* 0x0000000702007986 */ /* 0x0001e4000c101908 */
.L_x_11:
[----:B------:R-:W-:Y:S05]  /*0280*/  BSYNC.RECONVERGENT B0 ;  /* 0x0000000000007941 */ /* 0x000fea0003800200 */
.L_x_10:
[----:B------:R-:W-:Y:S06]  /*0290*/  BAR.SYNC.DEFER_BLOCKING 0x0 ;  /* 0x0000000000007b1d */ /* 0x000fec0000010000 */
[----:B------:R-:W-:Y:S04]  /*02a0*/  BSSY.RECONVERGENT B0, `(.L_x_12) ;  /* 0x00000b1000007945 */ /* 0x000fe80003800200 */
[----:B------:R-:W-:Y:S05]  /*02b0*/  @P0 BRA `(.L_x_13) ;  /* 0x0000000800bc0947 */ /* 0x000fea0003800000 */
[----:B------:R-:W-:Y:S01]  /*02c0*/  UISETP.GE.U32.AND UP0, UPT, UR10, 0x8, UPT ;  /* 0x000000080a00788c */ /* 0x000fe2000bf06070 */
[----:B------:R-:W-:Y:S01]  /*02d0*/  HFMA2 R4, -RZ, RZ, 0, 0 ;  /* 0x00000000ff047431 */ /* 0x000fe200000001ff */
[----:B------:R-:W-:-:S07]  /*02e0*/  MOV R16, RZ ;  /* 0x000000ff00107202 */ /* 0x000fce0000000f00 */
[----:B------:R-:W-:Y:S05]  /*02f0*/  BRA.U !UP0, `(.L_x_14) ;  /* 0x00000005084c7547 */ /* 0x000fea000b800000 */
[----:B------:R-:W2:Y:S01]  /*0300*/  LDCU.128 UR12, c[0x0][0x380] ;  /* 0x00007000ff0c77ac */ /* 0x000ea20008000c00 */
[----:B------:R-:W-:Y:S02]  /*0310*/  MOV R16, RZ ;  /* 0x000000ff00107202 */ /* 0x000fe40000000f00 */
[----:B------:R-:W-:Y:S01]  /*0320*/  MOV R17, R0 ;  /* 0x0000000000117202 */ /* 0x000fe20000000f00 */
[----:B------:R-:W-:-:S04]  /*0330*/  ULOP3.LUT UR4, UR10, 0x7ffffff8, URZ, 0xc0, !UPT ;  /* 0x7ffffff80a047892 */ /* 0x000fc8000f8ec0ff */
[----:B------:R-:W-:Y:S01]  /*0340*/  UIADD3 UR4, UPT, UPT, -UR4, URZ, URZ ;  /* 0x000000ff04047290 */ /* 0x000fe2000fffe1ff */
[----:B--2---:R-:W-:Y:S01]  /*0350*/  MOV R4, UR12 ;  /* 0x0000000c00047c02 */ /* 0x004fe20008000f00 */
[----:B------:R-:W-:Y:S01]  /*0360*/  UIMAD.WIDE UR6, UR10, 0x1c, UR14 ;  /* 0x0000001c0a0678a5 */ /* 0x000fe2000f8e020e */
[----:B-1----:R-:W-:-:S03]  /*0370*/  MOV R5, UR13 ;  /* 0x0000000d00057c02 */ /* 0x002fc60008000f00 */
[----:B------:R-:W-:-:S03]  /*0380*/  IMAD.WIDE.U32 R4, R15, 0x4, R4 ;  /* 0x000000040f047825 */ /* 0x000fc600078e0004 */
[----:B------:R-:W-:-:S05]  /*0390*/  IADD3 R4, P1, PT, R4, 0x10, RZ ;  /* 0x0000001004047810 */ /* 0x000fca0007f3e0ff */
[----:B------:R-:W-:-:S08]  /*03a0*/  IMAD.X R5, RZ, RZ, R5, P1 ;  /* 0x000000ffff057224 */ /* 0x000fd000008e0605 */
.L_x_15:
[----:B------:R-:W-:Y:S01]  /*03b0*/  HFMA2 R6, -RZ, RZ, 0, 2.384185791015625e-07 ;  /* 0x00000004ff067431 */ /* 0x000fe200000001ff */
[----:B--2---:R-:W2:Y:S01]  /*03c0*/  LDG.E R19, desc[UR8][R4.64+-0x10] ;  /* 0xfffff00804137981 */ /* 0x004ea2000c1e1900 */
[----:B------:R-:W-:-:S03]  /*03d0*/  UIMAD.WIDE UR12, UR10, 0x4, UR14 ;  /* 0x000000040a0c78a5 */ /* 0x000fc6000f8e020e */
[----:B------:R-:W3:Y:S04]  /*03e0*/  LDG.E R21, desc[UR8][R4.64+-0xc] ;  /* 0xfffff40804157981 */ /* 0x000ee8000c1e1900 */
[----:B------:R-:W4:Y:S01]  /*03f0*/  LDG.E R23, desc[UR8][R4.64+-0x8] ;  /* 0xfffff80804177981 */ /* 0x000f22000c1e1900 */
[----:B0-----:R-:W-:-:S03]  /*0400*/  IMAD.WIDE R6, R17, R6, UR14 ;  /* 0x0000000e11067e25 */ /* 0x001fc6000f8e0206 */
[----:B------:R-:W5:Y:S04]  /*0410*/  LDG.E R24, desc[UR8][R4.64+-0x4] ;  /* 0xfffffc0804187981 */ /* 0x000f68000c1e1900 */
[----:B------:R-:W2:Y:S01]  /*0420*/  LDG.E R18, desc[UR8][R6.64] ;  /* 0x0000000806127981 */ /* 0x000ea2000c1e1900 */
[----:B------:R-:W-:Y:S01]  /*0430*/  MOV R10, UR12 ;  /* 0x0000000c000a7c02 */ /* 0x000fe20008000f00 */
[----:B------:R-:W-:Y:S02]  /*0440*/  IMAD.U32 R11, RZ, RZ, UR13 ;  /* 0x0000000dff0b7e24 */ /* 0x000fe4000f8e00ff */
[----:B------:R-:W5:Y:S02]  /*0450*/  LDG.E R26, desc[UR8][R4.64] ;  /* 0x00000008041a7981 */ /* 0x000f64000c1e1900 */
[----:B------:R-:W-:-:S02]  /*0460*/  IMAD.WIDE R10, R17, 0x4, R10 ;  /* 0x00000004110a7825 */ /* 0x000fc400078e020a */
[----:B------:R-:W5:Y:S04]  /*0470*/  LDG.E R27, desc[UR8][R4.64+0x4] ;  /* 0x00000408041b7981 */ /* 0x000f68000c1e1900 */
[----:B------:R0:W3:Y:S01]  /*0480*/  LDG.E R20, desc[UR8][R10.64] ;  /* 0x000000080a147981 */ /* 0x0000e2000c1e1900 */
[----:B------:R-:W-:-:S03]  /*0490*/  UIMAD.WIDE UR12, UR10, 0x8, UR14 ;  /* 0x000000080a0c78a5 */ /* 0x000fc6000f8e020e */
[----:B------:R-:W5:Y:S03]  /*04a0*/  LDG.E R28, desc[UR8][R4.64+0x8] ;  /* 0x00000808041c7981 */ /* 0x000f66000c1e1900 */
[----:B------:R-:W-:Y:S02]  /*04b0*/  MOV R12, UR12 ;  /* 0x0000000c000c7c02 */ /* 0x000fe40008000f00 */
[----:B------:R-:W-:-:S03]  /*04c0*/  MOV R13, UR13 ;  /* 0x0000000d000d7c02 */ /* 0x000fc60008000f00 */
[----:B------:R-:W-:-:S05]  /*04d0*/  IMAD.WIDE R12, R17, 0x4, R12 ;  /* 0x00000004110c7825 */ /* 0x000fca00078e020c */
[----:B-1----:R1:W4:Y:S01]  /*04e0*/  LDG.E R22, desc[UR8][R12.64] ;  /* 0x000000080c167981 */ /* 0x002322000c1e1900 */
[----:B------:R-:W-:-:S06]  /*04f0*/  UIMAD.WIDE UR12, UR10, 0xc, UR14 ;  /* 0x0000000c0a0c78a5 */ /* 0x000fcc000f8e020e */
[----:B------:R-:W-:Y:S02]  /*0500*/  MOV R8, UR12 ;  /* 0x0000000c00087c02 */ /* 0x000fe40008000f00 */
[----:B------:R-:W-:-:S03]  /*0510*/  MOV R9, UR13 ;  /* 0x0000000d00097c02 */ /* 0x000fc60008000f00 */
[----:B------:R-:W-:-:S05]  /*0520*/  IMAD.WIDE R8, R17, 0x4, R8 ;  /* 0x0000000411087825 */ /* 0x000fca00078e0208 */
[----:B------:R1:W5:Y:S01]  /*0530*/  LDG.E R25, desc[UR8][R8.64] ;  /* 0x0000000808197981 */ /* 0x000362000c1e1900 */
[----:B0-----:R-:W-:-:S05]  /*0540*/  MOV R11, UR10 ;  /* 0x0000000a000b7c02 */ /* 0x001fca0008000f00 */
[----:B------:R-:W-:-:S06]  /*0550*/  IMAD.WIDE R10, R11, 0x10, R6 ;  /* 0x000000100b0a7825 */ /* 0x000fcc00078e0206 */
[----:B------:R-:W5:Y:S01]  /*0560*/  LDG.E R11, desc[UR8][R10.64] ;  /* 0x000000080a0b7981 */ /* 0x000f62000c1e1900 */
[----:B------:R-:W-:Y:S01]  /*0570*/  UIMAD.WIDE UR12, UR10, 0x14, UR14 ;  /* 0x000000140a0c78a5 */ /* 0x000fe2000f8e020e */
[----:B-1----:R-:W-:-:S05]  /*0580*/  IMAD.MOV.U32 R12, RZ, RZ, 0x4 ;  /* 0x00000004ff0c7424 */ /* 0x002fca00078e00ff */
[----:B------:R-:W-:Y:S01]  /*0590*/  IMAD.WIDE R12, R17, R12, UR12 ;  /* 0x0000000c110c7e25 */ /* 0x000fe2000f8e020c */
[----:B------:R-:W-:Y:S02]  /*05a0*/  MOV R9, UR10 ;  /* 0x0000000a00097c02 */ /* 0x000fe40008000f00 */
[----:B------:R-:W-:Y:S01]  /*05b0*/  MOV R8, 0x4 ;  /* 0x0000000400087802 */ /* 0x000fe20000000f00 */
[----:B------:R0:W5:Y:S04]  /*05c0*/  LDG.E R10, desc[UR8][R4.64+0xc] ;  /* 0x00000c08040a7981 */ /* 0x000168000c1e1900 */
[----:B------:R-:W5:Y:S01]  /*05d0*/  LDG.E R12, desc[UR8][R12.64] ;  /* 0x000000080c0c7981 */ /* 0x000f62000c1e1900 */
[----:B------:R-:W-:-:S06]  /*05e0*/  IMAD.WIDE R6, R9, 0x18, R6 ;  /* 0x0000001809067825 */ /* 0x000fcc00078e0206 */
[----:B------:R1:W5:Y:S01]  /*05f0*/  LDG.E R7, desc[UR8][R6.64] ;  /* 0x0000000806077981 */ /* 0x000362000c1e1900 */
[----:B------:R-:W-:-:S06]  /*0600*/  IMAD.WIDE R8, R17, R8, UR6 ;  /* 0x0000000611087e25 */ /* 0x000fcc000f8e0208 */
[----:B------:R5:W5:Y:S01]  /*0610*/  LDG.E R9, desc[UR8][R8.64] ;  /* 0x0000000808097981 */ /* 0x000b62000c1e1900 */
[----:B------:R-:W-:Y:S01]  /*0620*/  I2FP.F32.S32 R16, R16 ;  /* 0x0000001000107245 */ /* 0x000fe20000201400 */
[----:B------:R-:W-:-:S04]  /*0630*/  UIADD3 UR4, UPT, UPT, UR4, 0x8, URZ ;  /* 0x0000000804047890 */ /* 0x000fc8000fffe0ff */
[----:B------:R-:W-:Y:S01]  /*0640*/  UISETP.NE.AND UP0, UPT, UR4, URZ, UPT ;  /* 0x000000ff0400728c */ /* 0x000fe2000bf05270 */
[----:B0-----:R-:W-:-:S04]  /*0650*/  IADD3 R4, P1, PT, R4, 0x20, RZ ;  /* 0x0000002004047810 */ /* 0x001fc80007f3e0ff */
[----:B------:R-:W-:Y:S01]  /*0660*/  IADD3.X R5, PT, PT, RZ, R5, RZ, P1, !PT ;  /* 0x00000005ff057210 */ /* 0x000fe20000ffe4ff */
[----:B--2---:R-:W-:-:S06]  /*0670*/  FFMA R16, R19, R18, R16 ;  /* 0x0000001213107223 */ /* 0x004fcc0000000010 */
[----:B------:R-:W0:Y:S02]  /*0680*/  F2I.TRUNC.NTZ R16, R16 ;  /* 0x0000001000107305 */ /* 0x000e24000020f100 */
[----:B0-----:R-:W-:-:S05]  /*0690*/  I2FP.F32.S32 R18, R16 ;  /* 0x0000001000127245 */ /* 0x001fca0000201400 */
[----:B---3--:R-:W-:-:S06]  /*06a0*/  FFMA R18, R21, R20, R18 ;  /* 0x0000001415127223 */ /* 0x008fcc0000000012 */
[----:B------:R-:W1:Y:S02]  /*06b0*/  F2I.TRUNC.NTZ R18, R18 ;  /* 0x0000001200127305 */ /* 0x000e64000020f100 */
[----:B-1----:R-:W-:-:S05]  /*06c0*/  I2FP.F32.S32 R6, R18 ;  /* 0x0000001200067245 */ /* 0x002fca0000201400 */
[----:B----4-:R-:W-:-:S06]  /*06d0*/  FFMA R6, R23, R22, R6 ;  /* 0x0000001617067223 */ /* 0x010fcc0000000006 */
[----:B------:R-:W0:Y:S02]  /*06e0*/  F2I.TRUNC.NTZ R6, R6 ;  /* 0x0000000600067305 */ /* 0x000e24000020f100 */
[----:B0-----:R-:W-:-:S05]  /*06f0*/  I2FP.F32.S32 R13, R6 ;  /* 0x00000006000d7245 */ /* 0x001fca0000201400 */
[----:B-----5:R-:W-:-:S06]  /*0700*/  FFMA R13, R24, R25, R13 ;  /* 0x00000019180d7223 */ /* 0x020fcc000000000d */
[----:B------:R-:W0:Y:S02]  /*0710*/  F2I.TRUNC.NTZ R13, R13 ;  /* 0x0000000d000d7305 */ /* 0x000e24000020f100 */
[----:B0-----:R-:W-:-:S05]  /*0720*/  I2FP.F32.S32 R19, R13 ;  /* 0x0000000d00137245 */ /* 0x001fca0000201400 */
[----:B------:R-:W-:-:S06]  /*0730*/  FFMA R11, R26, R11, R19 ;  /* 0x0000000b1a0b7223 */ /* 0x000fcc0000000013 */
        /* <DEDUP_REMOVED lines=8> */
[----:B------:R-:W-:-:S04]  /*07c0*/  FFMA R9, R10, R9, R19 ;  /* 0x000000090a097223 */ /* 0x000fc80000000013 */
[----:B------:R1:W2:Y:S01]  /*07d0*/  F2I.TRUNC.NTZ R16, R9 ;  /* 0x0000000900107305 */ /* 0x0002a2000020f100 */
[----:B------:R-:W-:-:S04]  /*07e0*/  MOV R6, UR10 ;  /* 0x0000000a00067c02 */ /* 0x000fc80008000f00 */
[----:B------:R-:W-:Y:S01]  /*07f0*/  LEA R17, R6, R17, 0x3 ;  /* 0x0000001106117211 */ /* 0x000fe200078e18ff */
[----:B------:R-:W-:Y:S06]  /*0800*/  BRA.U UP0, `(.L_x_15) ;  /* 0xfffffff900e87547 */ /* 0x000fec000b83ffff */
[----:B------:R-:W-:-:S06]  /*0810*/  ULOP3.LUT UR4, UR10, 0x7ffffff8, URZ, 0xc0, !UPT ;  /* 0x7ffffff80a047892 */ /* 0x000fcc000f8ec0ff */
[----:B------:R-:W-:-:S07]  /*0820*/  IMAD.U32 R4, RZ, RZ, UR4 ;  /* 0x00000004ff047e24 */ /* 0x000fce000f8e00ff */
.L_x_14:
[----:B------:R-:W-:-:S04]  /*0830*/  ULOP3.LUT UR5, UR10, 0x7, URZ, 0xc0, !UPT ;  /* 0x000000070a057892 */ /* 0x000fc8000f8ec0ff */
[----:B------:R-:W-:-:S09]  /*0840*/  UISETP.NE.AND UP0, UPT, UR5, URZ, UPT ;  /* 0x000000ff0500728c */ /* 0x000fd2000bf05270 */
[----:B------:R-:W-:Y:S05]  /*0850*/  BRA.U !UP0, `(.L_x_16) ;  /* 0x00000005084c7547 */ /* 0x000fea000b800000 */
[----:B------:R-:W-:Y:S02]  /*0860*/  UISETP.GE.U32.AND UP0, UPT, UR5, 0x4, UPT ;  /* 0x000000040500788c */ /* 0x000fe4000bf06070 */
[----:B------:R-:W-:-:S04]  /*0870*/  ULOP3.LUT UR4, UR10, 0x3, URZ, 0xc0, !UPT ;  /* 0x000000030a047892 */ /* 0x000fc8000f8ec0ff */
[----:B------:R-:W-:-:S03]  /*0880*/  UISETP.NE.AND UP1, UPT, UR4, URZ, UPT ;  /* 0x000000ff0400728c */ /* 0x000fc6000bf25270 */
[----:B------:R-:W-:Y:S08]  /*0890*/  BRA.U !UP0, `(.L_x_17) ;  /* 0x0000000108987547 */ /* 0x000ff0000b800000 */
[----:B------:R-:W3:Y:S01]  /*08a0*/  LDC.64 R10, c[0x0][0x380] ;  /* 0x0000e000ff0a7b82 */ /* 0x000ee20000000a00 */
[----:B-1----:R-:W-:Y:S01]  /*08b0*/  IADD3 R5, PT, PT, R15, R4, RZ ;  /* 0x000000040f057210 */ /* 0x002fe20007ffe0ff */
[----:B0-----:R-:W-:Y:S01]  /*08c0*/  IMAD R7, R4, UR10, R0 ;  /* 0x0000000a04077c24 */ /* 0x001fe2000f8e0200 */
[----:B------:R-:W0:Y:S05]  /*08d0*/  LDCU.64 UR6, c[0x0][0x380] ;  /* 0x00007000ff0677ac */ /* 0x000e2a0008000a00 */
[----:B------:R-:W1:Y:S01]  /*08e0*/  LDC.64 R8, c[0x0][0x388] ;  /* 0x0000e200ff087b82 */ /* 0x000e620000000a00 */
[----:B---3--:R-:W-:-:S06]  /*08f0*/  IMAD.WIDE.U32 R10, R5, 0x4, R10 ;  /* 0x00000004050a7825 */ /* 0x008fcc00078e000a */
[----:B------:R-:W3:Y:S01]  /*0900*/  LDG.E R10, desc[UR8][R10.64] ;  /* 0x000000080a0a7981 */ /* 0x000ee2000c1e1900 */
[----:B-1----:R-:W-:-:S05]  /*0910*/  IMAD.WIDE R8, R7, 0x4, R8 ;  /* 0x0000000407087825 */ /* 0x002fca00078e0208 */
[----:B------:R1:W3:Y:S01]  /*0920*/  LDG.E R5, desc[UR8][R8.64] ;  /* 0x0000000808057981 */ /* 0x0002e2000c1e1900 */
[----:B------:R-:W-:Y:S02]  /*0930*/  IADD3 R7, P1, PT, R15, R4, RZ ;  /* 0x000000040f077210 */ /* 0x000fe40007f3e0ff */
[----:B------:R-:W-:Y:S02]  /*0940*/  MOV R19, UR10 ;  /* 0x0000000a00137c02 */ /* 0x000fe40008000f00 */
[----:B------:R-:W-:Y:S02]  /*0950*/  IADD3.X R12, PT, PT, RZ, RZ, RZ, P1, !PT ;  /* 0x000000ffff0c7210 */ /* 0x000fe40000ffe4ff */
[----:B0-----:R-:W-:Y:S01]  /*0960*/  LEA R6, P1, R7, UR6, 0x2 ;  /* 0x0000000607067c11 */ /* 0x001fe2000f8210ff */
[----:B------:R-:W-:-:S03]  /*0970*/  IMAD.WIDE R18, R19, 0x4, R8 ;  /* 0x0000000413127825 */ /* 0x000fc600078e0208 */
[----:B------:R-:W-:Y:S02]  /*0980*/  LEA.HI.X R7, R7, UR7, R12, 0x2, P1 ;  /* 0x0000000707077c11 */ /* 0x000fe400088f140c */
[----:B------:R-:W4:Y:S04]  /*0990*/  LDG.E R20, desc[UR8][R18.64] ;  /* 0x0000000812147981 */ /* 0x000f28000c1e1900 */
[----:B------:R-:W4:Y:S01]  /*09a0*/  LDG.E R17, desc[UR8][R6.64+0x4] ;  /* 0x0000040806117981 */ /* 0x000f22000c1e1900 */
[----:B------:R-:W-:-:S03]  /*09b0*/  MOV R13, UR10 ;  /* 0x0000000a000d7c02 */ /* 0x000fc60008000f00 */
[----:B------:R-:W5:Y:S02]  /*09c0*/  LDG.E R21, desc[UR8][R6.64+0x8] ;  /* 0x0000080806157981 */ /* 0x000f64000c1e1900 */
[----:B------:R-:W-:Y:S01]  /*09d0*/  IMAD.WIDE R12, R13, 0x4, R18 ;  /* 0x000000040d0c7825 */ /* 0x000fe200078e0212 */
[----:B-1----:R-:W-:Y:S01]  /*09e0*/  MOV R9, UR10 ;  /* 0x0000000a00097c02 */ /* 0x002fe20008000f00 */
[----:B------:R-:W5:Y:S04]  /*09f0*/  LDG.E R23, desc[UR8][R6.64+0xc] ;  /* 0x00000c0806177981 */ /* 0x000f68000c1e1900 */
[----:B------:R0:W5:Y:S01]  /*0a00*/  LDG.E R22, desc[UR8][R12.64] ;  /* 0x000000080c167981 */ /* 0x000162000c1e1900 */
[----:B------:R-:W-:-:S06]  /*0a10*/  IMAD.WIDE R8, R9, 0x4, R12 ;  /* 0x0000000409087825 */ /* 0x000fcc00078e020c */
[----:B------:R-:W5:Y:S01]  /*0a20*/  LDG.E R8, desc[UR8][R8.64] ;  /* 0x0000000808087981 */ /* 0x000f62000c1e1900 */
[----:B--2---:R-:W-:Y:S01]  /*0a30*/  I2FP.F32.S32 R11, R16 ;  /* 0x00000010000b7245 */ /* 0x004fe20000201400 */
[----:B------:R-:W-:-:S04]  /*0a40*/  VIADD R4, R4, 0x4 ;  /* 0x0000000404047836 */ /* 0x000fc80000000000 */
        /* <DEDUP_REMOVED lines=9> */
[----:B------:R-:W-:-:S04]  /*0ae0*/  FFMA R6, R23, R8, R6 ;  /* 0x0000000817067223 */ /* 0x000fc80000000006 */
[----:B------:R3:W4:Y:S03]  /*0af0*/  F2I.TRUNC.NTZ R16, R6 ;  /* 0x0000000600107305 */ /* 0x000726000020f100 */
.L_x_17:
[----:B------:R-:W-:Y:S05]  /*0b00*/  BRA.U !UP1, `(.L_x_16) ;  /* 0x0000000109a07547 */ /* 0x000fea000b800000 */
[----:B------:R-:W-:Y:S02]  /*0b10*/  UISETP.NE.AND UP0, UPT, UR4, 0x1, UPT ;  /* 0x000000010400788c */ /* 0x000fe4000bf05270 */
[----:B------:R-:W-:-:S04]  /*0b20*/  ULOP3.LUT UR5, UR10, 0x1, URZ, 0xc0, !UPT ;  /* 0x000000010a057892 */ /* 0x000fc8000f8ec0ff */
[----:B------:R-:W-:-:S03]  /*0b30*/  UISETP.NE.U32.AND UP1, UPT, UR5, 0x1, UPT ;  /* 0x000000010500788c */ /* 0x000fc6000bf25070 */
[----:B------:R-:W-:Y:S08]  /*0b40*/  BRA.U !UP0, `(.L_x_18) ;  /* 0x0000000108607547 */ /* 0x000ff0000b800000 */
[----:B01-3--:R-:W0:Y:S01]  /*0b50*/  LDC.64 R6, c[0x0][0x380] ;  /* 0x0000e000ff067b82 */ /* 0x00be220000000a00 */
[----:B------:R-:W-:Y:S01]  /*0b60*/  IADD3 R5, PT, PT, R15, R4, RZ ;  /* 0x000000040f057210 */ /* 0x000fe20007ffe0ff */
[----:B------:R-:W-:Y:S01]  /*0b70*/  IMAD R11, R4, UR10, R0 ;  /* 0x0000000a040b7c24 */ /* 0x000fe2000f8e0200 */
[----:B------:R-:W1:Y:S05]  /*0b80*/  LDCU.64 UR4, c[0x0][0x380] ;  /* 0x00007000ff0477ac */ /* 0x000e6a0008000a00 */
[----:B------:R-:W3:Y:S01]  /*0b90*/  LDC.64 R8, c[0x0][0x388] ;  /* 0x0000e200ff087b82 */ /* 0x000ee20000000a00 */
[----:B0-----:R-:W-:-:S06]  /*0ba0*/  IMAD.WIDE.U32 R6, R5, 0x4, R6 ;  /* 0x0000000405067825 */ /* 0x001fcc00078e0006 */
[----:B------:R-:W5:Y:S01]  /*0bb0*/  LDG.E R6, desc[UR8][R6.64] ;  /* 0x0000000806067981 */ /* 0x000f62000c1e1900 */
[----:B---3--:R-:W-:-:S05]  /*0bc0*/  IMAD.WIDE R8, R11, 0x4, R8 ;  /* 0x000000040b087825 */ /* 0x008fca00078e0208 */
[----:B------:R-:W5:Y:S01]  /*0bd0*/  LDG.E R5, desc[UR8][R8.64] ;  /* 0x0000000808057981 */ /* 0x000f62000c1e1900 */
[----:B------:R-:W-:Y:S02]  /*0be0*/  IADD3 R11, P1, PT, R15, R4, RZ ;  /* 0x000000040f0b7210 */ /* 0x000fe40007f3e0ff */
[----:B------:R-:W-:Y:S02]  /*0bf0*/  MOV R13, UR10 ;  /* 0x0000000a000d7c02 */ /* 0x000fe40008000f00 */
[----:B------:R-:W-:Y:S02]  /*0c00*/  IADD3.X R12, PT, PT, RZ, RZ, RZ, P1, !PT ;  /* 0x000000ffff0c7210 */ /* 0x000fe40000ffe4ff */
[----:B-1----:R-:W-:-:S04]  /*0c10*/  LEA R10, P1, R11, UR4, 0x2 ;  /* 0x000000040b0a7c11 */ /* 0x002fc8000f8210ff */
[----:B------:R-:W-:Y:S01]  /*0c20*/  LEA.HI.X R11, R11, UR5, R12, 0x2, P1 ;  /* 0x000000050b0b7c11 */ /* 0x000fe200088f140c */
[----:B------:R-:W-:-:S04]  /*0c30*/  IMAD.WIDE R12, R13, 0x4, R8 ;  /* 0x000000040d0c7825 */ /* 0x000fc800078e0208 */
[----:B------:R-:W3:Y:S04]  /*0c40*/  LDG.E R10, desc[UR8][R10.64+0x4] ;  /* 0x000004080a0a7981 */ /* 0x000ee8000c1e1900 */
[----:B------:R-:W3:Y:S01]  /*0c50*/  LDG.E R13, desc[UR8][R12.64] ;  /* 0x000000080c0d7981 */ /* 0x000ee2000c1e1900 */
[----:B--2-4-:R-:W-:Y:S02]  /*0c60*/  I2FP.F32.S32 R17, R16 ;  /* 0x0000001000117245 */ /* 0x014fe40000201400 */
[----:B------:R-:W-:-:S03]  /*0c70*/  IADD3 R4, PT, PT, R4, 0x2, RZ ;  /* 0x0000000204047810 */ /* 0x000fc60007ffe0ff */
[----:B-----5:R-:W-:-:S06]  /*0c80*/  FFMA R5, R6, R5, R17 ;  /* 0x0000000506057223 */ /* 0x020fcc0000000011 */
[----:B------:R-:W0:Y:S02]  /*0c90*/  F2I.TRUNC.NTZ R5, R5 ;  /* 0x0000000500057305 */ /* 0x000e24000020f100 */
[----:B0-----:R-:W-:-:S05]  /*0ca0*/  I2FP.F32.S32 R7, R5 ;  /* 0x0000000500077245 */ /* 0x001fca0000201400 */
[----:B---3--:R-:W-:-:S04]  /*0cb0*/  FFMA R7, R10, R13, R7 ;  /* 0x0000000d0a077223 */ /* 0x008fc80000000007 */
[----:B------:R0:W1:Y:S03]  /*0cc0*/  F2I.TRUNC.NTZ R16, R7 ;  /* 0x0000000700107305 */ /* 0x000066000020f100 */
.L_x_18:
[----:B------:R-:W-:Y:S05]  /*0cd0*/  BRA.U UP1, `(.L_x_16) ;  /* 0x00000001012c7547 */ /* 0x000fea000b800000 */
[----:B01-3--:R-:W0:Y:S01]  /*0ce0*/  LDC.64 R6, c[0x0][0x380] ;  /* 0x0000e000ff067b82 */ /* 0x00be220000000a00 */
[----:B------:R-:W-:Y:S01]  /*0cf0*/  IADD3 R5, PT, PT, R15, R4, RZ ;  /* 0x000000040f057210 */ /* 0x000fe20007ffe0ff */
[----:B------:R-:W-:-:S06]  /*0d00*/  IMAD R11, R4, UR10, R0 ;  /* 0x0000000a040b7c24 */ /* 0x000fcc000f8e0200 */
[----:B------:R-:W1:Y:S01]  /*0d10*/  LDC.64 R8, c[0x0][0x388] ;  /* 0x0000e200ff087b82 */ /* 0x000e620000000a00 */
[----:B0-----:R-:W-:-:S06]  /*0d20*/  IMAD.WIDE.U32 R4, R5, 0x4, R6 ;  /* 0x0000000405047825 */ /* 0x001fcc00078e0006 */
[----:B------:R-:W3:Y:S01]  /*0d30*/  LDG.E R4, desc[UR8][R4.64] ;  /* 0x0000000804047981 */ /* 0x000ee2000c1e1900 */
[----:B-1----:R-:W-:-:S06]  /*0d40*/  IMAD.WIDE R6, R11, 0x4, R8 ;  /* 0x000000040b067825 */ /* 0x002fcc00078e0208 */
[----:B------:R-:W3:Y:S01]  /*0d50*/  LDG.E R7, desc[UR8][R6.64] ;  /* 0x0000000806077981 */ /* 0x000ee2000c1e1900 */
[----:B--2-4-:R-:W-:-:S05]  /*0d60*/  I2FP.F32.S32 R9, R16 ;  /* 0x0000001000097245 */ /* 0x014fca0000201400 */
[----:B---3--:R-:W-:-:S06]  /*0d70*/  FFMA R16, R4, R7, R9 ;  /* 0x0000000704107223 */ /* 0x008fcc0000000009 */
[----:B------:R-:W0:Y:S02]  /*0d80*/  F2I.TRUNC.NTZ R16, R16 ;  /* 0x0000001000107305 */ /* 0x000e24000020f100 */
.L_x_16:
[----:B012-4-:R-:W-:-:S05]  /*0d90*/  I2FP.F32.S32 R5, R16 ;  /* 0x0000001000057245 */ /* 0x017fca0000201400 */
[----:B------:R2:W-:Y:S02]  /*0da0*/  STG.E desc[UR8][R2.64], R5 ;  /* 0x0000000502007986 */ /* 0x0005e4000c101908 */
.L_x_13:
[----:B------:R-:W-:Y:S05]  /*0db0*/  BSYNC.RECONVERGENT B0 ;  /* 0x0000000000007941 */ /* 0x000fea0003800200 */
.L_x_12:
[----:B-12---:R-:W1:Y:S08]  /*0dc0*/  LDC.64 R4, c[0x0][0x398] ;  /* 0x0000e600ff047b82 */ /* 0x006e700000000a00 */
[----:B------:R-:W-:Y:S06]  /*0dd0*/  BAR.SYNC.DEFER_BLOCKING 0x0 ;  /* 0x0000000000007b1d */ /* 0x000fec0000010000 */
[----:B------:R-:W2:Y:S02]  /*0de0*/  LDCU UR4, c[0x0][0x3a4] ;  /* 0x00007480ff0477ac */ /* 0x000ea40008000800 */
[----:B0--3--:R-:W0:Y:S01]  /*0df0*/  LDC.64 R6, c[0x0][0x388] ;  /* 0x0000e200ff067b82 */ /* 0x009e220000000a00 */
[C---:B-1----:R-:W-:Y:S01]  /*0e00*/  IMAD.WIDE R4, R14.reuse, 0x4, R4 ;  /* 0x000000040e047825 */ /* 0x042fe200078e0204 */
[----:B------:R-:W3:Y:S04]  /*0e10*/  @!P0 LDG.E R0, desc[UR8][R2.64] ;  /* 0x0000000802008981 */ /* 0x000ee8000c1e1900 */
[----:B------:R-:W3:Y:S01]  /*0e20*/  @!P0 LDG.E R9, desc[UR8][R4.64] ;  /* 0x0000000804098981 */ /* 0x000ee2000c1e1900 */
[----:B0-----:R-:W-:-:S04]  /*0e30*/  IMAD.WIDE R14, R14, 0x4, R6 ;  /* 0x000000040e0e7825 */ /* 0x001fc800078e0206 */
[----:B---3--:R-:W-:-:S05]  /*0e40*/  @!P0 FADD R9, R0, R9 ;  /* 0x0000000900098221 */ /* 0x008fca0000000000 */
[----:B------:R0:W-:Y:S01]  /*0e50*/  @!P0 STG.E desc[UR8][R2.64], R9 ;  /* 0x0000000902008986 */ /* 0x0001e2000c101908 */
[----:B------:R-:W-:Y:S06]  /*0e60*/  BAR.SYNC.DEFER_BLOCKING 0x0 ;  /* 0x0000000000007b1d */ /* 0x000fec0000010000 */
[----:B------:R-:W3:Y:S01]  /*0e70*/  LDG.E R15, desc[UR8][R14.64] ;  /* 0x000000080e0f7981 */ /* 0x000ee2000c1e1900 */
[----:B--2---:R-:W-:Y:S01]  /*0e80*/  I2FP.F32.S32 R0, UR4 ;  /* 0x0000000400007c45 */ /* 0x004fe20008201400 */
[----:B------:R-:W-:Y:S04]  /*0e90*/  BSSY.RECONVERGENT B0, `(.L_x_19) ;  /* 0x0000009000007945 */ /* 0x000fe80003800200 */
[----:B---3--:R-:W-:-:S05]  /*0ea0*/  FMUL R7, R0, R15 ;  /* 0x0000000f00077220 */ /* 0x008fca0000400000 */
[----:B------:R0:W-:Y:S01]  /*0eb0*/  STG.E desc[UR8][R4.64], R7 ;  /* 0x0000000704007986 */ /* 0x0001e2000c101908 */
[----:B------:R-:W-:Y:S06]  /*0ec0*/  BAR.SYNC.DEFER_BLOCKING 0x0 ;  /* 0x0000000000007b1d */ /* 0x000fec0000010000 */
[----:B------:R-:W-:Y:S05]  /*0ed0*/  @P0 BRA `(.L_x_20) ;  /* 0x0000000000100947 */ /* 0x000fea0003800000 */
[----:B0-----:R-:W2:Y:S04]  /*0ee0*/  LDG.E R5, desc[UR8][R4.64] ;  /* 0x0000000804057981 */ /* 0x001ea8000c1e1900 */
[----:B------:R-:W2:Y:S02]  /*0ef0*/  LDG.E R0, desc[UR8][R2.64] ;  /* 0x0000000802007981 */ /* 0x000ea4000c1e1900 */
[----:B--2---:R-:W-:-:S05]  /*0f00*/  FADD R7, R0, -R5 ;  /* 0x8000000500077221 */ /* 0x004fca0000000000 */
[----:B------:R1:W-:Y:S02]  /*0f10*/  STG.E desc[UR8][R2.64], R7 ;  /* 0x0000000702007986 */ /* 0x0003e4000c101908 */
.L_x_20:
[----:B------:R-:W-:Y:S05]  /*0f20*/  BSYNC.RECONVERGENT B0 ;  /* 0x0000000000007941 */ /* 0x000fea0003800200 */
.L_x_19:
[----:B------:R-:W-:Y:S06]  /*0f30*/  BAR.SYNC.DEFER_BLOCKING 0x0 ;  /* 0x0000000000007b1d */ /* 0x000fec0000010000 */
[----:B------:R-:W-:Y:S05]  /*0f40*/  EXIT ;  /* 0x000000000000794d */ /* 0x000fea0003800000 */
.L_x_21:
        /* <DEDUP_REMOVED lines=11> */
.L_x_24:


//--------------------- .nv.shared.reserved.0     --------------------------
	.section	.nv.shared.reserved.0,"aw",@nobits
	.weak		__nv_reservedSMEM_offset_0_alias
	.size		__nv_reservedSMEM_offset_0_alias, 0, 64
	.other		__nv_reservedSMEM_offset_0_alias,@"STO_CUDA_RESERVED_SHARED STV_DEFAULT"
__nv_reservedSMEM_offset_0_alias:
	.zero		0
	.zero		64


//--------------------- .nv.shared._Z10kernel_wsp6MatrixS_S_S_iii --------------------------
	.section	.nv.shared._Z10kernel_wsp6MatrixS_S_S_iii,"aw",@nobits
	.sectionflags	@""
	.align	4
.nv.shared._Z10kernel_wsp6MatrixS_S_S_iii:
	.zero		13312


//--------------------- .nv.constant0._Z5dummyv   --------------------------
	.section	.nv.constant0._Z5dummyv,"a",@progbits
	.sectionflags	@""
	.align	4
.nv.constant0._Z5dummyv:
	.zero		896


//--------------------- .nv.constant0._Z10kernel_wsp6MatrixS_S_S_iii --------------------------
	.section	.nv.constant0._Z10kernel_wsp6MatrixS_S_S_iii,"a",@progbits
	.sectionflags	@""
	.align	4
.nv.constant0._Z10kernel_wsp6MatrixS_S_S_iii:
	.zero		940


//--------------------- .nv.constant0._Z6kernel6MatrixS_S_S_iii --------------------------
	.section	.nv.constant0._Z6kernel6MatrixS_S_S_iii,"a",@progbits
	.sectionflags	@""
	.align	4
.nv.constant0._Z6kernel6MatrixS_S_S_iii:
	.zero		940


//--------------------- SYMBOLS --------------------------

	.type		.nv.reservedSmem.offset0,@object
	.size		.nv.reservedSmem.offset0,0x4
	.type		.nv.reservedSmem.cap,@object
	.size		.nv.reservedSmem.cap,0x4
